	.target	sm_90a

	.elftype	@"ET_EXEC"


//--------------------- .note.nv.tkinfo           --------------------------
	.section	.note.nv.tkinfo,"",@"SHT_NOTE"
	.sectionflags	@"SHF_NOTE_NV_TKINFO"
	.tkinfo
        /*0018*/ 	.word	0x00000002
        /*0030*/ 	.string	""
        /*0030*/ 	.string	"ptxas"
        /*0030*/ 	.string	"Cuda compilation tools, release 13.0, V13.0.88"
        /*0030*/ 	.string	"Build cuda_13.0.r13.0/compiler.36424714_0"
        /*0030*/ 	.string	"-v  -suppress-debug-info  -lineinfo  -arch sm_90a "



//--------------------- .note.nv.cuinfo           --------------------------
	.section	.note.nv.cuinfo,"",@"SHT_NOTE"
	.sectionflags	@"SHF_NOTE_NV_CUINFO"
        /*0018*/ 	.short	0x0002
        /*001a*/ 	.short	0x005a
        /*001c*/ 	.short	0x0082
	.zero		2


//--------------------- .nv.info                  --------------------------
	.section	.nv.info,"",@"SHT_CUDA_INFO"
	.align	4


	//----- nvinfo : EIATTR_REGCOUNT
	.align		4
        /*0000*/ 	.byte	0x04, 0x2f
        /*0002*/ 	.short	(.L_1 - .L_0)
	.align		4
.L_0:
        /*0004*/ 	.word	index@(matmul_kernel)
        /*0008*/ 	.word	0x000000ff


	//----- nvinfo : EIATTR_FRAME_SIZE
	.align		4
.L_1:
        /*000c*/ 	.byte	0x04, 0x11
        /*000e*/ 	.short	(.L_3 - .L_2)
	.align		4
.L_2:
        /*0010*/ 	.word	index@(matmul_kernel)
        /*0014*/ 	.word	0x00000000


	//----- nvinfo : EIATTR_MIN_STACK_SIZE
	.align		4
.L_3:
        /*0018*/ 	.byte	0x04, 0x12
        /*001a*/ 	.short	(.L_5 - .L_4)
	.align		4
.L_4:
        /*001c*/ 	.word	index@(matmul_kernel)
        /*0020*/ 	.word	0x00000000
.L_5:


//--------------------- .nv.compat                --------------------------
	.section	.nv.compat,"",@"SHT_CUDA_COMPAT_INFO"
	.align	4
        /*0000*/ 	.byte	0x02, 0x09, 0x01, 0x00, 0x02, 0x02, 0x04, 0x00, 0x02, 0x05, 0x05, 0x00, 0x03, 0x07, 0x01, 0x01
        /*0010*/ 	.byte	0x02, 0x03, 0x00, 0x00, 0x02, 0x06, 0x01, 0x00, 0x04, 0x0b, 0x08, 0x00, 0x00, 0x00, 0x00, 0x00
        /*0020*/ 	.byte	0x00, 0x00, 0x00, 0x00


//--------------------- .nv.info.matmul_kernel    --------------------------
	.section	.nv.info.matmul_kernel,"",@"SHT_CUDA_INFO"
	.sectionflags	@""
	.align	4


	//----- nvinfo : EIATTR_CUDA_API_VERSION
	.align		4
        /*0000*/ 	.byte	0x04, 0x37
        /*0002*/ 	.short	(.L_7 - .L_6)
.L_6:
        /*0004*/ 	.word	0x00000082


	//----- nvinfo : EIATTR_KPARAM_INFO
	.align		4
.L_7:
        /*0008*/ 	.byte	0x04, 0x17
        /*000a*/ 	.short	(.L_9 - .L_8)
.L_8:
        /*000c*/ 	.word	0x00000000
        /*0010*/ 	.short	0x000d
        /*0012*/ 	.short	0x0048
        /*0014*/ 	.byte	0x00, 0xf4, 0x21, 0x00


	//----- nvinfo : EIATTR_KPARAM_INFO
	.align		4
.L_9:
        /*0018*/ 	.byte	0x04, 0x17
        /*001a*/ 	.short	(.L_11 - .L_10)
.L_10:
        /*001c*/ 	.word	0x00000000
        /*0020*/ 	.short	0x000c
        /*0022*/ 	.short	0x0040
        /*0024*/ 	.byte	0x00, 0xf4, 0x21, 0x00


	//----- nvinfo : EIATTR_KPARAM_INFO
	.align		4
.L_11:
        /*0028*/ 	.byte	0x04, 0x17
        /*002a*/ 	.short	(.L_13 - .L_12)
.L_12:
        /*002c*/ 	.word	0x00000000
        /*0030*/ 	.short	0x000b
        /*0032*/ 	.short	0x0038
        /*0034*/ 	.byte	0x00, 0xf0, 0x11, 0x00


	//----- nvinfo : EIATTR_KPARAM_INFO
	.align		4
.L_13:
        /*0038*/ 	.byte	0x04, 0x17
        /*003a*/ 	.short	(.L_15 - .L_14)
.L_14:
        /*003c*/ 	.word	0x00000000
        /*0040*/ 	.short	0x000a
        /*0042*/ 	.short	0x0034
        /*0044*/ 	.byte	0x00, 0xf0, 0x11, 0x00


	//----- nvinfo : EIATTR_KPARAM_INFO
	.align		4
.L_15:
        /*0048*/ 	.byte	0x04, 0x17
        /*004a*/ 	.short	(.L_17 - .L_16)
.L_16:
        /*004c*/ 	.word	0x00000000
        /*0050*/ 	.short	0x0009
        /*0052*/ 	.short	0x0030
        /*0054*/ 	.byte	0x00, 0xf0, 0x11, 0x00


	//----- nvinfo : EIATTR_KPARAM_INFO
	.align		4
.L_17:
        /*0058*/ 	.byte	0x04, 0x17
        /*005a*/ 	.short	(.L_19 - .L_18)
.L_18:
        /*005c*/ 	.word	0x00000000
        /*0060*/ 	.short	0x0008
        /*0062*/ 	.short	0x002c
        /*0064*/ 	.byte	0x00, 0xf0, 0x11, 0x00


	//----- nvinfo : EIATTR_KPARAM_INFO
	.align		4
.L_19:
        /*0068*/ 	.byte	0x04, 0x17
        /*006a*/ 	.short	(.L_21 - .L_20)
.L_20:
        /*006c*/ 	.word	0x00000000
        /*0070*/ 	.short	0x0007
        /*0072*/ 	.short	0x0028
        /*0074*/ 	.byte	0x00, 0xf0, 0x11, 0x00


	//----- nvinfo : EIATTR_KPARAM_INFO
	.align		4
.L_21:
        /*0078*/ 	.byte	0x04, 0x17
        /*007a*/ 	.short	(.L_23 - .L_22)
.L_22:
        /*007c*/ 	.word	0x00000000
        /*0080*/ 	.short	0x0006
        /*0082*/ 	.short	0x0024
        /*0084*/ 	.byte	0x00, 0xf0, 0x11, 0x00


	//----- nvinfo : EIATTR_KPARAM_INFO
	.align		4
.L_23:
        /*0088*/ 	.byte	0x04, 0x17
        /*008a*/ 	.short	(.L_25 - .L_24)
.L_24:
        /*008c*/ 	.word	0x00000000
        /*0090*/ 	.short	0x0005
        /*0092*/ 	.short	0x0020
        /*0094*/ 	.byte	0x00, 0xf0, 0x11, 0x00


	//----- nvinfo : EIATTR_KPARAM_INFO
	.align		4
.L_25:
        /*0098*/ 	.byte	0x04, 0x17
        /*009a*/ 	.short	(.L_27 - .L_26)
.L_26:
        /*009c*/ 	.word	0x00000000
        /*00a0*/ 	.short	0x0004
        /*00a2*/ 	.short	0x001c
        /*00a4*/ 	.byte	0x00, 0xf0, 0x11, 0x00


	//----- nvinfo : EIATTR_KPARAM_INFO
	.align		4
.L_27:
        /*00a8*/ 	.byte	0x04, 0x17
        /*00aa*/ 	.short	(.L_29 - .L_28)
.L_28:
        /*00ac*/ 	.word	0x00000000
        /*00b0*/ 	.short	0x0003
        /*00b2*/ 	.short	0x0018
        /*00b4*/ 	.byte	0x00, 0xf0, 0x11, 0x00


	//----- nvinfo : EIATTR_KPARAM_INFO
	.align		4
.L_29:
        /*00b8*/ 	.byte	0x04, 0x17
        /*00ba*/ 	.short	(.L_31 - .L_30)
.L_30:
        /*00bc*/ 	.word	0x00000000
        /*00c0*/ 	.short	0x0002
        /*00c2*/ 	.short	0x0010
        /*00c4*/ 	.byte	0x00, 0xf4, 0x21, 0x00


	//----- nvinfo : EIATTR_KPARAM_INFO
	.align		4
.L_31:
        /*00c8*/ 	.byte	0x04, 0x17
        /*00ca*/ 	.short	(.L_33 - .L_32)
.L_32:
        /*00cc*/ 	.word	0x00000000
        /*00d0*/ 	.short	0x0001
        /*00d2*/ 	.short	0x0008
        /*00d4*/ 	.byte	0x00, 0xf4, 0x21, 0x00


	//----- nvinfo : EIATTR_KPARAM_INFO
	.align		4
.L_33:
        /*00d8*/ 	.byte	0x04, 0x17
        /*00da*/ 	.short	(.L_35 - .L_34)
.L_34:
        /*00dc*/ 	.word	0x00000000
        /*00e0*/ 	.short	0x0000
        /*00e2*/ 	.short	0x0000
        /*00e4*/ 	.byte	0x00, 0xf4, 0x21, 0x00


	//----- nvinfo : EIATTR_EXPLICIT_CLUSTER
	.align		4
.L_35:
        /*00e8*/ 	.byte	0x01, 0x3e
	.zero		2


	//----- nvinfo : EIATTR_CTA_PER_CLUSTER
	.align		4
        /*00ec*/ 	.byte	0x04, 0x3d
        /*00ee*/ 	.short	(.L_37 - .L_36)
.L_36:
        /*00f0*/ 	.word	0x00000004
        /*00f4*/ 	.word	0x00000001
        /*00f8*/ 	.word	0x00000001


	//----- nvinfo : EIATTR_SPARSE_MMA_MASK
	.align		4
.L_37:
        /*00fc*/ 	.byte	0x03, 0x50
        /*00fe*/ 	.short	0x0000


	//----- nvinfo : EIATTR_MAXREG_COUNT
	.align		4
        /*0100*/ 	.byte	0x03, 0x1b
        /*0102*/ 	.short	0x00ff


	//----- nvinfo : EIATTR_NUM_BARRIERS
	.align		4
        /*0104*/ 	.byte	0x02, 0x4c
        /*0106*/ 	.byte	0x01
	.zero		1


	//----- nvinfo : EIATTR_MERCURY_ISA_VERSION
	.align		4
        /*0108*/ 	.byte	0x03, 0x5f
        /*010a*/ 	.short	0x0101


	//----- nvinfo : EIATTR_EXIT_INSTR_OFFSETS
	.align		4
        /*010c*/ 	.byte	0x04, 0x1c
        /*010e*/ 	.short	(.L_39 - .L_38)


	//   ....[0]....
.L_38:
        /*0110*/ 	.word	0x00006710


	//   ....[1]....
        /*0114*/ 	.word	0x00006740


	//----- nvinfo : EIATTR_REQNTID
	.align		4
.L_39:
        /*0118*/ 	.byte	0x04, 0x10
        /*011a*/ 	.short	(.L_41 - .L_40)
.L_40:
        /*011c*/ 	.word	0x00000080
        /*0120*/ 	.word	0x00000001
        /*0124*/ 	.word	0x00000001


	//----- nvinfo : EIATTR_CBANK_PARAM_SIZE
	.align		4
.L_41:
        /*0128*/ 	.byte	0x03, 0x19
        /*012a*/ 	.short	0x0050


	//----- nvinfo : EIATTR_PARAM_CBANK
	.align		4
        /*012c*/ 	.byte	0x04, 0x0a
        /*012e*/ 	.short	(.L_43 - .L_42)
	.align		4
.L_42:
        /*0130*/ 	.word	index@(.nv.constant0.matmul_kernel)
        /*0134*/ 	.short	0x0210
        /*0136*/ 	.short	0x0050


	//----- nvinfo : EIATTR_SW_WAR
	.align		4
.L_43:
        /*0138*/ 	.byte	0x04, 0x36
        /*013a*/ 	.short	(.L_45 - .L_44)
.L_44:
        /*013c*/ 	.word	0x00000008
.L_45:


//--------------------- .nv.callgraph             --------------------------
	.section	.nv.callgraph,"",@"SHT_CUDA_CALLGRAPH"
	.align	4
	.sectionentsize	8
	.align		4
        /*0000*/ 	.word	0x00000000
	.align		4
        /*0004*/ 	.word	0xffffffff
	.align		4
        /*0008*/ 	.word	0x00000000
	.align		4
        /*000c*/ 	.word	0xfffffffe
	.align		4
        /*0010*/ 	.word	0x00000000
	.align		4
        /*0014*/ 	.word	0xfffffffd
	.align		4
        /*0018*/ 	.word	0x00000000
	.align		4
        /*001c*/ 	.word	0xfffffffc


//--------------------- .text.matmul_kernel       --------------------------
	.section	.text.matmul_kernel,"ax",@progbits
	.align	128
        .global         matmul_kernel
        .type           matmul_kernel,@function
        .size           matmul_kernel,(.L_x_3 - matmul_kernel)
        .other          matmul_kernel,@"STO_CUDA_ENTRY STV_DEFAULT"
matmul_kernel:
.text.matmul_kernel:
[----:B------:R-:W-:Y:S08]  /*0000*/  LDC R1, c[0x0][0x28] ;  /* 0x00000a00ff017b82 */ /* 0x000ff00000000800 */
[----:B------:R-:W0:Y:S01]  /*0010*/  LDC.64 R28, c[0x0][0x228] ;  /* 0x00008a00ff1c7b82 */ /* 0x000e220000000a00 */
[----:B------:R-:W-:Y:S01]  /*0020*/  UMOV UR5, 0x400 ;  /* 0x0000040000057882 */ /* 0x000fe20000000000 */
[----:B------:R-:W-:Y:S01]  /*0030*/  ULDC.64 UR14, c[0x0][0x208] ;  /* 0x00008200000e7ab9 */ /* 0x000fe20000000a00 */
[----:B------:R-:W-:-:S02]  /*0040*/  CS2R R24, SRZ ;  /* 0x0000000000187805 */ /* 0x000fc4000001ff00 */
[----:B------:R-:W-:Y:S02]  /*0050*/  CS2R R26, SRZ ;  /* 0x00000000001a7805 */ /* 0x000fe4000001ff00 */
[----:B------:R-:W-:Y:S02]  /*0060*/  CS2R R32, SRZ ;  /* 0x0000000000207805 */ /* 0x000fe4000001ff00 */
[----:B------:R-:W-:Y:S01]  /*0070*/  CS2R R34, SRZ ;  /* 0x0000000000227805 */ /* 0x000fe2000001ff00 */
[----:B------:R-:W1:Y:S08]  /*0080*/  S2UR UR4, SR_CTAID.X ;  /* 0x00000000000479c3 */ /* 0x000e700000002500 */
[----:B------:R-:W2:Y:S01]  /*0090*/  LDC R43, c[0x0][0x230] ;  /* 0x00008c00ff2b7b82 */ /* 0x000ea20000000800 */
[----:B0-----:R-:W-:-:S07]  /*00a0*/  VIADD R0, R29, 0x7f ;  /* 0x0000007f1d007836 */ /* 0x001fce0000000000 */
[----:B------:R-:W0:Y:S01]  /*00b0*/  S2UR UR13, SR_CgaCtaId ;  /* 0x00000000000d79c3 */ /* 0x000e220000008800 */
[----:B------:R-:W-:Y:S02]  /*00c0*/  SHF.R.S32.HI R3, RZ, 0x1f, R0 ;  /* 0x0000001fff037819 */ /* 0x000fe40000011400 */
[----:B-1----:R-:W-:Y:S01]  /*00d0*/  I2FP.F32.U32 R5, UR4 ;  /* 0x0000000400057c45 */ /* 0x002fe20008201000 */
[----:B------:R-:W-:Y:S01]  /*00e0*/  ULDC UR4, c[0x0][0x150] ;  /* 0x0000540000047ab9 */ /* 0x000fe20000000800 */
[----:B------:R-:W-:-:S03]  /*00f0*/  LEA.HI R3, R3, R0, RZ, 0x7 ;  /* 0x0000000003037211 */ /* 0x000fc600078f38ff */
[----:B------:R-:W-:Y:S01]  /*0100*/  FMUL R5, R5, UR4 ;  /* 0x0000000405057c20 */ /* 0x000fe20008400000 */
[----:B------:R-:W-:Y:S01]  /*0110*/  SHF.R.S32.HI R3, RZ, 0x7, R3 ;  /* 0x00000007ff037819 */ /* 0x000fe20000011403 */
[----:B--2---:R-:W-:-:S04]  /*0120*/  VIADD R43, R43, 0x7f ;  /* 0x0000007f2b2b7836 */ /* 0x004fc80000000000 */
[----:B------:R-:W-:Y:S01]  /*0130*/  IMAD.SHL.U32 R4, R3, 0x8, RZ ;  /* 0x0000000803047824 */ /* 0x000fe200078e00ff */
[----:B------:R-:W1:Y:S04]  /*0140*/  F2I.U32.TRUNC.NTZ R5, R5 ;  /* 0x0000000500057305 */ /* 0x000e68000020f000 */
[----:B------:R-:W-:Y:S01]  /*0150*/  IABS R7, R4 ;  /* 0x0000000400077213 */ /* 0x000fe20000000000 */
[----:B0-----:R-:W-:Y:S02]  /*0160*/  USHF.L.U32 UR4, UR13, 0x5, URZ ;  /* 0x000000050d047899 */ /* 0x001fe4000800063f */
[----:B------:R-:W-:Y:S01]  /*0170*/  ULEA UR12, UR13, UR5, 0x18 ;  /* 0x000000050d0c7291 */ /* 0x000fe2000f8ec03f */
[----:B------:R-:W0:Y:S01]  /*0180*/  I2F.RP R0, R7 ;  /* 0x0000000700007306 */ /* 0x000e220000209400 */
[----:B------:R-:W-:Y:S01]  /*0190*/  ULOP3.LUT UR4, UR4, 0x60, URZ, 0xc0, !UPT ;  /* 0x0000006004047892 */ /* 0x000fe2000f8ec03f */
[----:B-1----:R-:W-:-:S06]  /*01a0*/  IABS R11, R5 ;  /* 0x00000005000b7213 */ /* 0x002fcc0000000000 */
[----:B0-----:R-:W0:Y:S02]  /*01b0*/  MUFU.RCP R0, R0 ;  /* 0x0000000000007308 */ /* 0x001e240000001000 */
[----:B0-----:R-:W-:Y:S01]  /*01c0*/  VIADD R2, R0, 0xffffffe ;  /* 0x0ffffffe00027836 */ /* 0x001fe20000000000 */
[----:B------:R-:W-:-:S05]  /*01d0*/  IABS R0, R4 ;  /* 0x0000000400007213 */ /* 0x000fca0000000000 */
[----:B------:R0:W1:Y:S01]  /*01e0*/  F2I.FTZ.U32.TRUNC.NTZ R3, R2 ;  /* 0x0000000200037305 */ /* 0x000062000021f000 */
[----:B------:R-:W-:Y:S02]  /*01f0*/  IMAD.MOV R0, RZ, RZ, -R0 ;  /* 0x000000ffff007224 */ /* 0x000fe400078e0a00 */
[----:B0-----:R-:W-:Y:S02]  /*0200*/  IMAD.MOV.U32 R2, RZ, RZ, RZ ;  /* 0x000000ffff027224 */ /* 0x001fe400078e00ff */
[----:B-1----:R-:W-:-:S04]  /*0210*/  IMAD.MOV R6, RZ, RZ, -R3 ;  /* 0x000000ffff067224 */ /* 0x002fc800078e0a03 */
[----:B------:R-:W-:-:S04]  /*0220*/  IMAD R9, R6, R7, RZ ;  /* 0x0000000706097224 */ /* 0x000fc800078e02ff */
[----:B------:R-:W-:-:S06]  /*0230*/  IMAD.HI.U32 R2, R3, R9, R2 ;  /* 0x0000000903027227 */ /* 0x000fcc00078e0002 */
[----:B------:R-:W-:-:S04]  /*0240*/  IMAD.HI.U32 R2, R2, R11, RZ ;  /* 0x0000000b02027227 */ /* 0x000fc800078e00ff */
[----:B------:R-:W-:-:S05]  /*0250*/  IMAD R0, R2, R0, R11 ;  /* 0x0000000002007224 */ /* 0x000fca00078e020b */
[----:B------:R-:W-:-:S13]  /*0260*/  ISETP.GT.U32.AND P1, PT, R7, R0, PT ;  /* 0x000000000700720c */ /* 0x000fda0003f24070 */
[----:B------:R-:W-:Y:S02]  /*0270*/  @!P1 IMAD.IADD R0, R0, 0x1, -R7 ;  /* 0x0000000100009824 */ /* 0x000fe400078e0a07 */
[----:B------:R-:W-:Y:S01]  /*0280*/  @!P1 VIADD R2, R2, 0x1 ;  /* 0x0000000102029836 */ /* 0x000fe20000000000 */
[----:B------:R-:W-:Y:S02]  /*0290*/  ISETP.NE.AND P1, PT, R4, RZ, PT ;  /* 0x000000ff0400720c */ /* 0x000fe40003f25270 */
[----:B------:R-:W-:Y:S02]  /*02a0*/  ISETP.GE.U32.AND P0, PT, R0, R7, PT ;  /* 0x000000070000720c */ /* 0x000fe40003f06070 */
[----:B------:R-:W-:-:S04]  /*02b0*/  LOP3.LUT R0, R5, R4, RZ, 0x3c, !PT ;  /* 0x0000000405007212 */ /* 0x000fc800078e3cff */
[----:B------:R-:W-:Y:S01]  /*02c0*/  ISETP.GE.AND P2, PT, R0, RZ, PT ;  /* 0x000000ff0000720c */ /* 0x000fe20003f46270 */
[----:B------:R-:W-:-:S05]  /*02d0*/  VIADD R0, R28, 0x3f ;  /* 0x0000003f1c007836 */ /* 0x000fca0000000000 */
[----:B------:R-:W-:Y:S01]  /*02e0*/  SHF.R.S32.HI R3, RZ, 0x1f, R0 ;  /* 0x0000001fff037819 */ /* 0x000fe20000011400 */
[----:B------:R-:W-:-:S03]  /*02f0*/  @P0 VIADD R2, R2, 0x1 ;  /* 0x0000000102020836 */ /* 0x000fc60000000000 */
[----:B------:R-:W-:-:S03]  /*0300*/  LEA.HI R3, R3, R0, RZ, 0x6 ;  /* 0x0000000003037211 */ /* 0x000fc600078f30ff */
[----:B------:R-:W-:Y:S01]  /*0310*/  @!P2 IMAD.MOV R2, RZ, RZ, -R2 ;  /* 0x000000ffff02a224 */ /* 0x000fe200078e0a02 */
[----:B------:R-:W-:-:S05]  /*0320*/  @!P1 LOP3.LUT R2, RZ, R4, RZ, 0x33, !PT ;  /* 0x00000004ff029212 */ /* 0x000fca00078e33ff */
[----:B------:R-:W-:Y:S02]  /*0330*/  IMAD.SHL.U32 R6, R2, 0x8, RZ ;  /* 0x0000000802067824 */ /* 0x000fe400078e00ff */
[----:B------:R-:W-:-:S03]  /*0340*/  IMAD.MOV R2, RZ, RZ, -R2 ;  /* 0x000000ffff027224 */ /* 0x000fc600078e0a02 */
[----:B------:R-:W-:Y:S01]  /*0350*/  LEA.HI.SX32 R3, R3, -R6, 0x1a ;  /* 0x8000000603037211 */ /* 0x000fe200078fd2ff */
[----:B------:R-:W-:-:S03]  /*0360*/  IMAD R4, R4, R2, R5 ;  /* 0x0000000204047224 */ /* 0x000fc600078e0205 */
[----:B------:R-:W-:Y:S02]  /*0370*/  VIMNMX R11, R3, 0x8, PT ;  /* 0x00000008030b7848 */ /* 0x000fe40003fe0100 */
[----:B------:R-:W-:Y:S02]  /*0380*/  IABS R9, R4 ;  /* 0x0000000400097213 */ /* 0x000fe40000000000 */
[----:B------:R-:W-:-:S04]  /*0390*/  IABS R7, R11 ;  /* 0x0000000b00077213 */ /* 0x000fc80000000000 */
[----:B------:R-:W0:Y:S08]  /*03a0*/  I2F.RP R0, R7 ;  /* 0x0000000700007306 */ /* 0x000e300000209400 */
[----:B0-----:R-:W0:Y:S02]  /*03b0*/  MUFU.RCP R0, R0 ;  /* 0x0000000000007308 */ /* 0x001e240000001000 */
[----:B0-----:R-:W-:-:S06]  /*03c0*/  VIADD R3, R0, 0xffffffe ;  /* 0x0ffffffe00037836 */ /* 0x001fcc0000000000 */
[----:B------:R-:W0:Y:S02]  /*03d0*/  F2I.FTZ.U32.TRUNC.NTZ R3, R3 ;  /* 0x0000000300037305 */ /* 0x000e24000021f000 */
[----:B0-----:R-:W-:-:S04]  /*03e0*/  IMAD.MOV R8, RZ, RZ, -R3 ;  /* 0x000000ffff087224 */ /* 0x001fc800078e0a03 */
[----:B------:R-:W-:Y:S01]  /*03f0*/  IMAD.MOV.U32 R2, RZ, RZ, R8 ;  /* 0x000000ffff027224 */ /* 0x000fe200078e0008 */
[----:B------:R-:W-:-:S03]  /*0400*/  IABS R8, R11 ;  /* 0x0000000b00087213 */ /* 0x000fc60000000000 */
[----:B------:R-:W-:Y:S02]  /*0410*/  IMAD R5, R2, R7, RZ ;  /* 0x0000000702057224 */ /* 0x000fe400078e02ff */
[----:B------:R-:W-:Y:S02]  /*0420*/  IMAD.MOV.U32 R2, RZ, RZ, RZ ;  /* 0x000000ffff027224 */ /* 0x000fe400078e00ff */
[----:B------:R-:W-:Y:S02]  /*0430*/  IMAD.MOV R0, RZ, RZ, -R8 ;  /* 0x000000ffff007224 */ /* 0x000fe400078e0a08 */
[----:B------:R-:W-:Y:S01]  /*0440*/  IMAD.HI.U32 R2, R3, R5, R2 ;  /* 0x0000000503027227 */ /* 0x000fe200078e0002 */
[----:B------:R-:W-:-:S04]  /*0450*/  LOP3.LUT R3, R4, R11, RZ, 0x3c, !PT ;  /* 0x0000000b04037212 */ /* 0x000fc800078e3cff */
[----:B------:R-:W-:Y:S01]  /*0460*/  ISETP.GE.AND P2, PT, R3, RZ, PT ;  /* 0x000000ff0300720c */ /* 0x000fe20003f46270 */
[----:B------:R-:W-:-:S04]  /*0470*/  IMAD.HI.U32 R2, R2, R9, RZ ;  /* 0x0000000902027227 */ /* 0x000fc800078e00ff */
[----:B------:R-:W-:-:S05]  /*0480*/  IMAD R0, R2, R0, R9 ;  /* 0x0000000002007224 */ /* 0x000fca00078e0209 */
[----:B------:R-:W-:-:S13]  /*0490*/  ISETP.GT.U32.AND P1, PT, R7, R0, PT ;  /* 0x000000000700720c */ /* 0x000fda0003f24070 */
[----:B------:R-:W-:Y:S02]  /*04a0*/  @!P1 IMAD.IADD R0, R0, 0x1, -R7 ;  /* 0x0000000100009824 */ /* 0x000fe400078e0a07 */
[----:B------:R-:W-:Y:S01]  /*04b0*/  @!P1 VIADD R2, R2, 0x1 ;  /* 0x0000000102029836 */ /* 0x000fe20000000000 */
[----:B------:R-:W-:Y:S02]  /*04c0*/  ISETP.NE.AND P1, PT, R11, RZ, PT ;  /* 0x000000ff0b00720c */ /* 0x000fe40003f25270 */
[----:B------:R-:W-:Y:S02]  /*04d0*/  ISETP.GE.U32.AND P0, PT, R0, R7, PT ;  /* 0x000000070000720c */ /* 0x000fe40003f06070 */
[----:B------:R-:W0:Y:S11]  /*04e0*/  S2R R0, SR_TID.X ;  /* 0x0000000000007919 */ /* 0x000e360000002100 */
[----:B------:R-:W-:Y:S01]  /*04f0*/  @P0 VIADD R2, R2, 0x1 ;  /* 0x0000000102020836 */ /* 0x000fe20000000000 */
[----:B------:R-:W-:-:S03]  /*0500*/  ISETP.GE.AND P0, PT, R43, 0x80, PT ;  /* 0x000000802b00780c */ /* 0x000fc60003f06270 */
[----:B------:R-:W-:-:S04]  /*0510*/  IMAD.MOV.U32 R232, RZ, RZ, R2 ;  /* 0x000000ffffe87224 */ /* 0x000fc800078e0002 */
[----:B------:R-:W-:Y:S01]  /*0520*/  @!P2 IMAD.MOV R232, RZ, RZ, -R232 ;  /* 0x000000ffffe8a224 */ /* 0x000fe200078e0ae8 */
[----:B------:R-:W-:-:S05]  /*0530*/  @!P1 LOP3.LUT R232, RZ, R11, RZ, 0x33, !PT ;  /* 0x0000000bffe89212 */ /* 0x000fca00078e33ff */
[----:B------:R-:W-:Y:S02]  /*0540*/  IMAD.MOV R2, RZ, RZ, -R232 ;  /* 0x000000ffff027224 */ /* 0x000fe400078e0ae8 */
[----:B------:R-:W-:Y:S02]  /*0550*/  IMAD.SHL.U32 R232, R232, 0x80, RZ ;  /* 0x00000080e8e87824 */ /* 0x000fe400078e00ff */
[----:B------:R-:W-:Y:S01]  /*0560*/  IMAD R2, R11, R2, R4 ;  /* 0x000000020b027224 */ /* 0x000fe200078e0204 */
[----:B0-----:R-:W-:-:S03]  /*0570*/  LOP3.LUT R3, R0, 0x3f, RZ, 0xc0, !PT ;  /* 0x0000003f00037812 */ /* 0x001fc600078ec0ff */
[----:B------:R-:W-:-:S04]  /*0580*/  IMAD.IADD R2, R6, 0x1, R2 ;  /* 0x0000000106027824 */ /* 0x000fc800078e0202 */
[----:B------:R-:W-:Y:S01]  /*0590*/  IMAD R2, R2, 0x40, R3 ;  /* 0x0000004002027824 */ /* 0x000fe200078e0203 */
[----:B------:R-:W-:-:S04]  /*05a0*/  SHF.R.U32.HI R3, RZ, 0x6, R0 ;  /* 0x00000006ff037819 */ /* 0x000fc80000011600 */
[----:B------:R-:W-:Y:S01]  /*05b0*/  SGXT.U32 R3, R3, 0x1 ;  /* 0x000000010303781a */ /* 0x000fe20000000000 */
[----:B------:R-:W-:Y:S06]  /*05c0*/  @!P0 BRA `(.L_x_0) ;  /* 0x0000005800448947 */ /* 0x000fec0003800000 */
[----:B------:R-:W-:Y:S01]  /*05d0*/  IABS R9, R28 ;  /* 0x0000001c00097213 */ /* 0x000fe20000000000 */
[----:B------:R-:W-:Y:S01]  /*05e0*/  ULDC UR5, c[0x0][0x240] ;  /* 0x0000900000057ab9 */ /* 0x000fe20000000800 */
[----:B------:R-:W-:Y:S01]  /*05f0*/  IABS R39, R29 ;  /* 0x0000001d00277213 */ /* 0x000fe20000000000 */
[----:B------:R-:W0:Y:S01]  /*0600*/  LDC R64, c[0x0][0x238] ;  /* 0x00008e00ff407b82 */ /* 0x000e220000000800 */
[----:B------:R-:W1:Y:S01]  /*0610*/  I2F.RP R6, R9 ;  /* 0x0000000900067306 */ /* 0x000e620000209400 */
[----:B------:R-:W-:Y:S01]  /*0620*/  LOP3.LUT R45, R232, UR4, RZ, 0xfc, !PT ;  /* 0x00000004e82d7c12 */ /* 0x000fe2000f8efcff */
[----:B------:R-:W-:Y:S01]  /*0630*/  ULDC UR4, c[0x0][0x234] ;  /* 0x00008d0000047ab9 */ /* 0x000fe20000000800 */
[----:B------:R-:W-:Y:S01]  /*0640*/  ISETP.GE.AND P5, PT, R2, RZ, PT ;  /* 0x000000ff0200720c */ /* 0x000fe20003fa6270 */
[----:B------:R-:W-:Y:S01]  /*0650*/  ULDC.64 UR6, c[0x0][0x210] ;  /* 0x0000840000067ab9 */ /* 0x000fe20000000a00 */
[C---:B------:R-:W-:Y:S01]  /*0660*/  LOP3.LUT R15, R45.reuse, 0x1c, RZ, 0xfc, !PT ;  /* 0x0000001c2d0f7812 */ /* 0x040fe200078efcff */
[----:B------:R-:W-:Y:S01]  /*0670*/  USHF.R.U32.HI UR8, URZ, 0x4, UR12 ;  /* 0x000000043f087899 */ /* 0x000fe2000801160c */
[C---:B------:R-:W-:Y:S01]  /*0680*/  LOP3.LUT R17, R45.reuse, 0x1b, RZ, 0xfc, !PT ;  /* 0x0000001b2d117812 */ /* 0x040fe200078efcff */
[----:B------:R-:W2:Y:S01]  /*0690*/  I2F.RP R8, R39 ;  /* 0x0000002700087306 */ /* 0x000ea20000209400 */
[----:B------:R-:W-:Y:S01]  /*06a0*/  ISETP.NE.AND P3, PT, R28, RZ, PT ;  /* 0x000000ff1c00720c */ /* 0x000fe20003f65270 */
[----:B------:R-:W-:Y:S01]  /*06b0*/  USGXT.U32 UR8, UR8, 0xe ;  /* 0x0000000e0808789a */ /* 0x000fe20008000000 */
[----:B------:R-:W-:Y:S01]  /*06c0*/  IABS R14, R15 ;  /* 0x0000000f000e7213 */ /* 0x000fe20000000000 */
[----:B------:R-:W-:Y:S01]  /*06d0*/  ULDC UR40, c[0x0][0x230] ;  /* 0x00008c0000287ab9 */ /* 0x000fe20000000800 */
[----:B------:R-:W-:Y:S01]  /*06e0*/  IABS R16, R17 ;  /* 0x0000001100107213 */ /* 0x000fe20000000000 */
[----:B------:R-:W-:Y:S01]  /*06f0*/  ULDC UR41, c[0x0][0x23c] ;  /* 0x00008f0000297ab9 */ /* 0x000fe20000000800 */
[C---:B------:R-:W-:Y:S01]  /*0700*/  LOP3.LUT R21, R45.reuse, 0x19, RZ, 0xfc, !PT ;  /* 0x000000192d157812 */ /* 0x040fe200078efcff */
[----:B-1----:R-:W1:Y:S01]  /*0710*/  MUFU.RCP R6, R6 ;  /* 0x0000000600067308 */ /* 0x002e620000001000 */
[----:B------:R-:W-:-:S02]  /*0720*/  LOP3.LUT R19, R45, 0x1a, RZ, 0xfc, !PT ;  /* 0x0000001a2d137812 */ /* 0x000fc400078efcff */
[C---:B------:R-:W-:Y:S02]  /*0730*/  LOP3.LUT R22, R45.reuse, 0x18, RZ, 0xfc, !PT ;  /* 0x000000182d167812 */ /* 0x040fe400078efcff */
[----:B------:R-:W-:Y:S02]  /*0740*/  LOP3.LUT R23, R45, 0x17, RZ, 0xfc, !PT ;  /* 0x000000172d177812 */ /* 0x000fe400078efcff */
[----:B------:R-:W-:Y:S01]  /*0750*/  IABS R18, R22 ;  /* 0x0000001600127213 */ /* 0x000fe20000000000 */
[----:B--2---:R-:W-:Y:S01]  /*0760*/  MUFU.RCP R8, R8 ;  /* 0x0000000800087308 */ /* 0x004fe20000001000 */
[----:B------:R-:W-:Y:S01]  /*0770*/  IABS R20, R23 ;  /* 0x0000001700147213 */ /* 0x000fe20000000000 */
[----:B0-----:R-:W-:Y:S01]  /*0780*/  IMAD R67, R3, R64, RZ ;  /* 0x0000004003437224 */ /* 0x001fe200078e02ff */
[C---:B------:R-:W-:Y:S02]  /*0790*/  LOP3.LUT R24, R45.reuse, 0x15, RZ, 0xfc, !PT ;  /* 0x000000152d187812 */ /* 0x040fe400078efcff */
[----:B------:R-:W-:-:S02]  /*07a0*/  LOP3.LUT R31, R45, 0xf, RZ, 0xfc, !PT ;  /* 0x0000000f2d1f7812 */ /* 0x000fc400078efcff */
[C---:B------:R-:W-:Y:S01]  /*07b0*/  LOP3.LUT R37, R45.reuse, 0xd, RZ, 0xfc, !PT ;  /* 0x0000000d2d257812 */ /* 0x040fe200078efcff */
[----:B-1----:R-:W-:Y:S01]  /*07c0*/  VIADD R7, R6, 0xffffffe ;  /* 0x0ffffffe06077836 */ /* 0x002fe20000000000 */
[----:B------:R-:W-:Y:S02]  /*07d0*/  IABS R6, R2 ;  /* 0x0000000200067213 */ /* 0x000fe40000000000 */
[C---:B------:R-:W-:Y:S01]  /*07e0*/  LOP3.LUT R35, R45.reuse, 0xe, RZ, 0xfc, !PT ;  /* 0x0000000e2d237812 */ /* 0x040fe200078efcff */
[----:B------:R0:W1:Y:S01]  /*07f0*/  F2I.FTZ.U32.TRUNC.NTZ R5, R7 ;  /* 0x0000000700057305 */ /* 0x000062000021f000 */
[C---:B------:R-:W-:Y:S02]  /*0800*/  LOP3.LUT R40, R45.reuse, 0xc, RZ, 0xfc, !PT ;  /* 0x0000000c2d287812 */ /* 0x040fe400078efcff */
[----:B------:R-:W-:Y:S02]  /*0810*/  LOP3.LUT R48, R45, 0xa, RZ, 0xfc, !PT ;  /* 0x0000000a2d307812 */ /* 0x000fe400078efcff */
[----:B------:R-:W-:-:S02]  /*0820*/  IABS R30, R40 ;  /* 0x00000028001e7213 */ /* 0x000fc40000000000 */
[C---:B------:R-:W-:Y:S02]  /*0830*/  LOP3.LUT R49, R45.reuse, 0x9, RZ, 0xfc, !PT ;  /* 0x000000092d317812 */ /* 0x040fe400078efcff */
[C---:B0-----:R-:W-:Y:S02]  /*0840*/  LOP3.LUT R7, R45.reuse, 0x1f, RZ, 0xfc, !PT ;  /* 0x0000001f2d077812 */ /* 0x041fe400078efcff */
[----:B------:R-:W-:Y:S02]  /*0850*/  LOP3.LUT R47, R45, 0xb, RZ, 0xfc, !PT ;  /* 0x0000000b2d2f7812 */ /* 0x000fe400078efcff */
[----:B------:R-:W-:Y:S01]  /*0860*/  ISETP.GE.AND P2, PT, R7, RZ, PT ;  /* 0x000000ff0700720c */ /* 0x000fe20003f46270 */
[----:B-1----:R-:W-:Y:S01]  /*0870*/  IMAD.MOV R4, RZ, RZ, -R5 ;  /* 0x000000ffff047224 */ /* 0x002fe200078e0a05 */
[----:B------:R-:W-:Y:S02]  /*0880*/  IABS R32, R48 ;  /* 0x0000003000207213 */ /* 0x000fe40000000000 */
[----:B------:R-:W-:Y:S01]  /*0890*/  IABS R34, R49 ;  /* 0x0000003100227213 */ /* 0x000fe20000000000 */
[----:B------:R-:W-:Y:S01]  /*08a0*/  IMAD R11, R4, R9, RZ ;  /* 0x00000009040b7224 */ /* 0x000fe200078e02ff */
[C---:B------:R-:W-:Y:S01]  /*08b0*/  LOP3.LUT R50, R45.reuse, 0x8, RZ, 0xfc, !PT ;  /* 0x000000082d327812 */ /* 0x040fe200078efcff */
[----:B------:R-:W-:Y:S01]  /*08c0*/  IMAD.MOV.U32 R4, RZ, RZ, RZ ;  /* 0x000000ffff047224 */ /* 0x000fe200078e00ff */
[----:B------:R-:W-:-:S02]  /*08d0*/  LOP3.LUT R51, R45, 0x7, RZ, 0xfc, !PT ;  /* 0x000000072d337812 */ /* 0x000fc400078efcff */
[----:B------:R-:W-:Y:S01]  /*08e0*/  LOP3.LUT R52, R45, 0x6, RZ, 0xfc, !PT ;  /* 0x000000062d347812 */ /* 0x000fe200078efcff */
[----:B------:R-:W-:Y:S01]  /*08f0*/  IMAD.HI.U32 R4, R5, R11, R4 ;  /* 0x0000000b05047227 */ /* 0x000fe200078e0004 */
[C---:B------:R-:W-:Y:S02]  /*0900*/  LOP3.LUT R53, R45.reuse, 0x5, RZ, 0xfc, !PT ;  /* 0x000000052d357812 */ /* 0x040fe400078efcff */
[----:B------:R-:W-:Y:S01]  /*0910*/  IABS R36, R52 ;  /* 0x0000003400247213 */ /* 0x000fe20000000000 */
[----:B------:R-:W-:Y:S01]  /*0920*/  VIADD R5, R8, 0xffffffe ;  /* 0x0ffffffe08057836 */ /* 0x000fe20000000000 */
[----:B------:R-:W-:Y:S01]  /*0930*/  IABS R8, R7 ;  /* 0x0000000700087213 */ /* 0x000fe20000000000 */
[----:B------:R-:W-:Y:S01]  /*0940*/  IMAD.HI.U32 R4, R4, R6, RZ ;  /* 0x0000000604047227 */ /* 0x000fe200078e00ff */
[----:B------:R-:W-:Y:S02]  /*0950*/  IABS R38, R53 ;  /* 0x0000003500267213 */ /* 0x000fe40000000000 */
[C---:B------:R-:W-:Y:S01]  /*0960*/  LOP3.LUT R54, R45.reuse, 0x4, RZ, 0xfc, !PT ;  /* 0x000000042d367812 */ /* 0x040fe200078efcff */
[----:B------:R-:W0:Y:S01]  /*0970*/  F2I.FTZ.U32.TRUNC.NTZ R5, R5 ;  /* 0x0000000500057305 */ /* 0x000e22000021f000 */
[----:B------:R-:W-:Y:S01]  /*0980*/  IMAD.MOV R4, RZ, RZ, -R4 ;  /* 0x000000ffff047224 */ /* 0x000fe200078e0a04 */
[----:B------:R-:W-:-:S02]  /*0990*/  LOP3.LUT R55, R45, 0x3, RZ, 0xfc, !PT ;  /* 0x000000032d377812 */ /* 0x000fc400078efcff */
[----:B------:R-:W-:Y:S01]  /*09a0*/  IABS R46, R45 ;  /* 0x0000002d002e7213 */ /* 0x000fe20000000000 */
[----:B------:R-:W-:Y:S01]  /*09b0*/  IMAD R6, R9, R4, R6 ;  /* 0x0000000409067224 */ /* 0x000fe200078e0206 */
[C---:B------:R-:W-:Y:S02]  /*09c0*/  LOP3.LUT R56, R45.reuse, 0x2, RZ, 0xfc, !PT ;  /* 0x000000022d387812 */ /* 0x040fe400078efcff */
[----:B------:R-:W-:Y:S02]  /*09d0*/  LOP3.LUT R57, R45, 0x1, RZ, 0xfc, !PT ;  /* 0x000000012d397812 */ /* 0x000fe400078efcff */
[----:B------:R-:W-:Y:S02]  /*09e0*/  ISETP.GT.U32.AND P0, PT, R9, R6, PT ;  /* 0x000000060900720c */ /* 0x000fe40003f04070 */
[----:B------:R-:W-:Y:S02]  /*09f0*/  IABS R42, R56 ;  /* 0x00000038002a7213 */ /* 0x000fe40000000000 */
[----:B------:R-:W-:Y:S01]  /*0a00*/  IABS R44, R57 ;  /* 0x00000039002c7213 */ /* 0x000fe20000000000 */
[----:B0-----:R-:W-:Y:S01]  /*0a10*/  IMAD.MOV R4, RZ, RZ, -R5 ;  /* 0x000000ffff047224 */ /* 0x001fe200078e0a05 */
[----:B------:R-:W-:-:S02]  /*0a20*/  LOP3.LUT R186, R3, 0x60, RZ, 0xfc, !PT ;  /* 0x0000006003ba7812 */ /* 0x000fc400078efcff */
[C---:B------:R-:W-:Y:S01]  /*0a30*/  LOP3.LUT R182, R3.reuse, 0x62, RZ, 0xfc, !PT ;  /* 0x0000006203b67812 */ /* 0x040fe200078efcff */
[----:B------:R-:W-:Y:S01]  /*0a40*/  IMAD R11, R4, R39, RZ ;  /* 0x00000027040b7224 */ /* 0x000fe200078e02ff */
[C---:B------:R-:W-:Y:S01]  /*0a50*/  LOP3.LUT R181, R3.reuse, 0x64, RZ, 0xfc, !PT ;  /* 0x0000006403b57812 */ /* 0x040fe200078efcff */
[----:B------:R-:W-:Y:S01]  /*0a60*/  IMAD.MOV.U32 R4, RZ, RZ, RZ ;  /* 0x000000ffff047224 */ /* 0x000fe200078e00ff */
[C---:B------:R-:W-:Y:S01]  /*0a70*/  LOP3.LUT R191, R3.reuse, 0x58, RZ, 0xfc, !PT ;  /* 0x0000005803bf7812 */ /* 0x040fe200078efcff */
[----:B------:R-:W-:Y:S01]  /*0a80*/  @!P0 IMAD.IADD R6, R6, 0x1, -R9 ;  /* 0x0000000106068824 */ /* 0x000fe200078e0a09 */
[----:B------:R-:W-:Y:S01]  /*0a90*/  LOP3.LUT R189, R3, 0x5a, RZ, 0xfc, !PT ;  /* 0x0000005a03bd7812 */ /* 0x000fe200078efcff */
[----:B------:R-:W-:Y:S01]  /*0aa0*/  IMAD.HI.U32 R5, R5, R11, R4 ;  /* 0x0000000b05057227 */ /* 0x000fe200078e0004 */
[----:B------:R-:W-:Y:S02]  /*0ab0*/  LOP3.LUT R188, R3, 0x5c, RZ, 0xfc, !PT ;  /* 0x0000005c03bc7812 */ /* 0x000fe400078efcff */
[----:B------:R-:W-:-:S02]  /*0ac0*/  ISETP.GT.U32.AND P0, PT, R9, R6, PT ;  /* 0x000000060900720c */ /* 0x000fc40003f04070 */
[----:B------:R-:W-:Y:S01]  /*0ad0*/  LOP3.LUT R196, R3, 0x52, RZ, 0xfc, !PT ;  /* 0x0000005203c47812 */ /* 0x000fe200078efcff */
[----:B------:R-:W-:Y:S01]  /*0ae0*/  IMAD.HI.U32 R4, R5, R8, RZ ;  /* 0x0000000805047227 */ /* 0x000fe200078e00ff */
[C---:B------:R-:W-:Y:S02]  /*0af0*/  LOP3.LUT R195, R3.reuse, 0x54, RZ, 0xfc, !PT ;  /* 0x0000005403c37812 */ /* 0x040fe400078efcff */
[----:B------:R-:W-:Y:S01]  /*0b00*/  LOP3.LUT R194, R3, 0x56, RZ, 0xfc, !PT ;  /* 0x0000005603c27812 */ /* 0x000fe200078efcff */
[----:B------:R-:W-:Y:S01]  /*0b10*/  IMAD.MOV R10, RZ, RZ, -R4 ;  /* 0x000000ffff0a7224 */ /* 0x000fe200078e0a04 */
[----:B------:R-:W-:Y:S01]  /*0b20*/  LOP3.LUT R4, R45, 0x1e, RZ, 0xfc, !PT ;  /* 0x0000001e2d047812 */ /* 0x000fe200078efcff */
[----:B------:R-:W-:Y:S01]  /*0b30*/  IMAD.HI.U32 R25, R5, R30, RZ ;  /* 0x0000001e05197227 */ /* 0x000fe200078e00ff */
[----:B------:R-:W-:Y:S02]  /*0b40*/  LOP3.LUT R199, R3, 0x4a, RZ, 0xfc, !PT ;  /* 0x0000004a03c77812 */ /* 0x000fe400078efcff */
[----:B------:R-:W-:Y:S01]  /*0b50*/  ISETP.GE.AND P1, PT, R4, RZ, PT ;  /* 0x000000ff0400720c */ /* 0x000fe20003f26270 */
[----:B------:R-:W-:Y:S01]  /*0b60*/  IMAD R7, R39, R10, R8 ;  /* 0x0000000a27077224 */ /* 0x000fe200078e0208 */
[----:B------:R-:W-:Y:S01]  /*0b70*/  IABS R8, R4 ;  /* 0x0000000400087213 */ /* 0x000fe20000000000 */
[----:B------:R-:W-:Y:S01]  /*0b80*/  @!P0 IMAD.IADD R6, R6, 0x1, -R9 ;  /* 0x0000000106068824 */ /* 0x000fe200078e0a09 */
[----:B------:R-:W-:Y:S01]  /*0b90*/  LOP3.LUT R4, R45, 0x1d, RZ, 0xfc, !PT ;  /* 0x0000001d2d047812 */ /* 0x000fe200078efcff */
[----:B------:R-:W-:Y:S01]  /*0ba0*/  IMAD.HI.U32 R9, R5, R14, RZ ;  /* 0x0000000e05097227 */ /* 0x000fe200078e00ff */
[----:B------:R-:W-:-:S02]  /*0bb0*/  ISETP.GT.U32.AND P0, PT, R39, R7, PT ;  /* 0x000000072700720c */ /* 0x000fc40003f04070 */
[----:B------:R-:W-:Y:S01]  /*0bc0*/  ISETP.GE.AND P4, PT, R4, RZ, PT ;  /* 0x000000ff0400720c */ /* 0x000fe20003f86270 */
[----:B------:R-:W-:Y:S01]  /*0bd0*/  IMAD.HI.U32 R10, R5, R16, RZ ;  /* 0x00000010050a7227 */ /* 0x000fe200078e00ff */
[----:B------:R-:W-:Y:S02]  /*0be0*/  IABS R12, R4 ;  /* 0x00000004000c7213 */ /* 0x000fe40000000000 */
[----:B------:R-:W-:Y:S01]  /*0bf0*/  LOP3.LUT R198, R3, 0x4c, RZ, 0xfc, !PT ;  /* 0x0000004c03c67812 */ /* 0x000fe200078efcff */
[----:B------:R-:W-:Y:S01]  /*0c00*/  IMAD.HI.U32 R4, R5, R8, RZ ;  /* 0x0000000805047227 */ /* 0x000fe200078e00ff */
[C---:B------:R-:W-:Y:S02]  /*0c10*/  LOP3.LUT R197, R3.reuse, 0x50, RZ, 0xfc, !PT ;  /* 0x0000005003c57812 */ /* 0x040fe400078efcff */
[C---:B------:R-:W-:Y:S01]  /*0c20*/  LOP3.LUT R202, R3.reuse, 0x44, RZ, 0xfc, !PT ;  /* 0x0000004403ca7812 */ /* 0x040fe200078efcff */
[----:B------:R-:W-:Y:S01]  /*0c30*/  IMAD.MOV R11, RZ, RZ, -R4 ;  /* 0x000000ffff0b7224 */ /* 0x000fe200078e0a04 */
[----:B------:R-:W-:Y:S01]  /*0c40*/  LOP3.LUT R201, R3, 0x46, RZ, 0xfc, !PT ;  /* 0x0000004603c97812 */ /* 0x000fe200078efcff */
[----:B------:R-:W-:Y:S01]  /*0c50*/  IMAD.HI.U32 R4, R5, R12, RZ ;  /* 0x0000000c05047227 */ /* 0x000fe200078e00ff */
[----:B------:R-:W-:-:S02]  /*0c60*/  LOP3.LUT R200, R3, 0x48, RZ, 0xfc, !PT ;  /* 0x0000004803c87812 */ /* 0x000fc400078efcff */
[----:B------:R-:W-:Y:S01]  /*0c70*/  LOP3.LUT R205, R3, 0x3c, RZ, 0xfc, !PT ;  /* 0x0000003c03cd7812 */ /* 0x000fe200078efcff */
[----:B------:R-:W-:Y:S01]  /*0c80*/  IMAD R8, R39, R11, R8 ;  /* 0x0000000b27087224 */ /* 0x000fe200078e0208 */
[C---:B------:R-:W-:Y:S01]  /*0c90*/  LOP3.LUT R204, R3.reuse, 0x40, RZ, 0xfc, !PT ;  /* 0x0000004003cc7812 */ /* 0x040fe200078efcff */
[----:B------:R-:W-:Y:S01]  /*0ca0*/  IMAD.MOV R11, RZ, RZ, -R4 ;  /* 0x000000ffff0b7224 */ /* 0x000fe200078e0a04 */
[C---:B------:R-:W-:Y:S01]  /*0cb0*/  LOP3.LUT R203, R3.reuse, 0x42, RZ, 0xfc, !PT ;  /* 0x0000004203cb7812 */ /* 0x040fe200078efcff */
[----:B------:R-:W-:Y:S01]  /*0cc0*/  IMAD.MOV.U32 R4, RZ, RZ, R6 ;  /* 0x000000ffff047224 */ /* 0x000fe200078e0006 */
[----:B------:R-:W-:Y:S01]  /*0cd0*/  LOP3.LUT R208, R3, 0x36, RZ, 0xfc, !PT ;  /* 0x0000003603d07812 */ /* 0x000fe200078efcff */
[----:B------:R-:W-:Y:S01]  /*0ce0*/  IMAD R6, R39, R11, R12 ;  /* 0x0000000b27067224 */ /* 0x000fe200078e020c */
[----:B------:R-:W-:Y:S01]  /*0cf0*/  LOP3.LUT R207, R3, 0x38, RZ, 0xfc, !PT ;  /* 0x0000003803cf7812 */ /* 0x000fe200078efcff */
[----:B------:R-:W-:Y:S01]  /*0d00*/  @!P5 IMAD.MOV R4, RZ, RZ, -R4 ;  /* 0x000000ffff04d224 */ /* 0x000fe200078e0a04 */
[----:B------:R-:W-:Y:S01]  /*0d10*/  @!P3 LOP3.LUT R4, RZ, R28, RZ, 0x33, !PT ;  /* 0x0000001cff04b212 */ /* 0x000fe200078e33ff */
[----:B------:R-:W-:Y:S01]  /*0d20*/  IMAD.MOV R9, RZ, RZ, -R9 ;  /* 0x000000ffff097224 */ /* 0x000fe200078e0a09 */
[C---:B------:R-:W-:Y:S01]  /*0d30*/  ISETP.GT.U32.AND P6, PT, R39.reuse, R6, PT ;  /* 0x000000062700720c */ /* 0x040fe20003fc4070 */
[----:B------:R-:W-:Y:S01]  /*0d40*/  IMAD.MOV R13, RZ, RZ, -R10 ;  /* 0x000000ffff0d7224 */ /* 0x000fe200078e0a0a */
[----:B------:R-:W-:Y:S01]  /*0d50*/  ISETP.GT.U32.AND P3, PT, R39, R8, PT ;  /* 0x000000082700720c */ /* 0x000fe20003f64070 */
[----:B------:R-:W-:Y:S01]  /*0d60*/  @!P0 IMAD.IADD R7, R7, 0x1, -R39 ;  /* 0x0000000107078824 */ /* 0x000fe200078e0a27 */
[----:B------:R-:W-:Y:S01]  /*0d70*/  IABS R28, R31 ;  /* 0x0000001f001c7213 */ /* 0x000fe20000000000 */
[C---:B------:R-:W-:Y:S01]  /*0d80*/  IMAD R10, R39.reuse, R9, R14 ;  /* 0x00000009270a7224 */ /* 0x040fe200078e020e */
[----:B------:R-:W-:Y:S01]  /*0d90*/  IABS R14, R19 ;  /* 0x00000013000e7213 */ /* 0x000fe20000000000 */
[C---:B------:R-:W-:Y:S01]  /*0da0*/  IMAD R11, R39.reuse, R13, R16 ;  /* 0x0000000d270b7224 */ /* 0x040fe200078e0210 */
[----:B------:R-:W-:Y:S01]  /*0db0*/  IABS R16, R21 ;  /* 0x0000001500107213 */ /* 0x000fe20000000000 */
[----:B------:R-:W-:Y:S01]  /*0dc0*/  IMAD R125, R4, UR4, RZ ;  /* 0x00000004047d7c24 */ /* 0x000fe2000f8e02ff */
[----:B------:R-:W-:Y:S01]  /*0dd0*/  ISETP.GT.U32.AND P5, PT, R39, R7, PT ;  /* 0x000000072700720c */ /* 0x000fe20003fa4070 */
[----:B------:R-:W-:Y:S01]  /*0de0*/  IMAD.HI.U32 R9, R5, R14, RZ ;  /* 0x0000000e05097227 */ /* 0x000fe200078e00ff */
[----:B------:R-:W-:Y:S01]  /*0df0*/  UMOV UR4, URZ ;  /* 0x0000003f00047c82 */ /* 0x000fe20008000000 */
[----:B------:R-:W-:-:S02]  /*0e00*/  LOP3.LUT R206, R3, 0x3a, RZ, 0xfc, !PT ;  /* 0x0000003a03ce7812 */ /* 0x000fc400078efcff */
[--C-:B------:R-:W-:Y:S01]  /*0e10*/  @!P6 IMAD.IADD R6, R6, 0x1, -R39.reuse ;  /* 0x000000010606e824 */ /* 0x100fe200078e0a27 */
[----:B------:R-:W-:Y:S01]  /*0e20*/  ISETP.GT.U32.AND P6, PT, R39, R10, PT ;  /* 0x0000000a2700720c */ /* 0x000fe20003fc4070 */
[----:B------:R-:W-:Y:S01]  /*0e30*/  IMAD.HI.U32 R12, R5, R16, RZ ;  /* 0x00000010050c7227 */ /* 0x000fe200078e00ff */
[----:B------:R-:W-:Y:S02]  /*0e40*/  LEA.HI R58, R0, 0x4e, RZ, 0x1a ;  /* 0x0000004e003a7811 */ /* 0x000fe400078fd0ff */
[----:B------:R-:W-:Y:S01]  /*0e50*/  ISETP.GT.U32.AND P0, PT, R39, R6, PT ;  /* 0x000000062700720c */ /* 0x000fe20003f04070 */
[--C-:B------:R-:W-:Y:S01]  /*0e60*/  @!P3 IMAD.IADD R8, R8, 0x1, -R39.reuse ;  /* 0x000000010808b824 */ /* 0x100fe200078e0a27 */
[C---:B------:R-:W-:Y:S01]  /*0e70*/  LEA.HI R59, R0.reuse, 0x3e, RZ, 0x1a ;  /* 0x0000003e003b7811 */ /* 0x040fe200078fd0ff */
[----:B------:R-:W-:Y:S01]  /*0e80*/  IMAD.MOV R13, RZ, RZ, -R12 ;  /* 0x000000ffff0d7224 */ /* 0x000fe200078e0a0c */
[----:B------:R-:W-:Y:S01]  /*0e90*/  LEA.HI R60, R0, 0x2e, RZ, 0x1a ;  /* 0x0000002e003c7811 */ /* 0x000fe200078fd0ff */
[--C-:B------:R-:W-:Y:S01]  /*0ea0*/  @!P5 IMAD.IADD R7, R7, 0x1, -R39.reuse ;  /* 0x000000010707d824 */ /* 0x100fe200078e0a27 */
[C---:B------:R-:W-:Y:S01]  /*0eb0*/  ISETP.GT.U32.AND P3, PT, R39.reuse, R8, PT ;  /* 0x000000082700720c */ /* 0x040fe20003f64070 */
[C---:B------:R-:W-:Y:S01]  /*0ec0*/  IMAD R13, R39.reuse, R13, R16 ;  /* 0x0000000d270d7224 */ /* 0x040fe200078e0210 */
[C---:B------:R-:W-:Y:S01]  /*0ed0*/  ISETP.GT.U32.AND P5, PT, R39.reuse, R11, PT ;  /* 0x0000000b2700720c */ /* 0x040fe20003fa4070 */
[----:B------:R-:W-:Y:S01]  /*0ee0*/  @!P6 IMAD.IADD R10, R10, 0x1, -R39 ;  /* 0x000000010a0ae824 */ /* 0x000fe200078e0a27 */
[----:B------:R-:W-:Y:S01]  /*0ef0*/  LEA.HI R61, R0, 0x1e, RZ, 0x1a ;  /* 0x0000001e003d7811 */ /* 0x000fe200078fd0ff */
[----:B------:R-:W-:Y:S01]  /*0f00*/  IMAD.MOV R9, RZ, RZ, -R9 ;  /* 0x000000ffff097224 */ /* 0x000fe200078e0a09 */
[----:B------:R-:W-:Y:S01]  /*0f10*/  ISETP.GT.U32.AND P6, PT, R39, R13, PT ;  /* 0x0000000d2700720c */ /* 0x000fe20003fc4070 */
[----:B------:R-:W-:Y:S01]  /*0f20*/  @!P0 IMAD.IADD R6, R6, 0x1, -R39 ;  /* 0x0000000106068824 */ /* 0x000fe200078e0a27 */
[----:B------:R-:W-:Y:S01]  /*0f30*/  ISETP.GE.AND P0, PT, R15, RZ, PT ;  /* 0x000000ff0f00720c */ /* 0x000fe20003f06270 */
[----:B------:R-:W-:Y:S01]  /*0f40*/  IMAD R12, R39, R9, R14 ;  /* 0x00000009270c7224 */ /* 0x000fe200078e020e */
[----:B------:R-:W-:Y:S01]  /*0f50*/  LEA.HI R62, R0, 0xe, RZ, 0x1a ;  /* 0x0000000e003e7811 */ /* 0x000fe200078fd0ff */
[----:B------:R-:W-:Y:S01]  /*0f60*/  IMAD.HI.U32 R9, R5, R18, RZ ;  /* 0x0000001205097227 */ /* 0x000fe200078e00ff */
[----:B------:R-:W-:-:S02]  /*0f70*/  LOP3.LUT R63, R3, 0x7c, RZ, 0xfc, !PT ;  /* 0x0000007c033f7812 */ /* 0x000fc400078efcff */
[----:B------:R-:W-:Y:S01]  /*0f80*/  LOP3.LUT R231, R3, 0x2, RZ, 0xfc, !PT ;  /* 0x0000000203e77812 */ /* 0x000fe200078efcff */
[--C-:B------:R-:W-:Y:S01]  /*0f90*/  @!P3 IMAD.IADD R8, R8, 0x1, -R39.reuse ;  /* 0x000000010808b824 */ /* 0x100fe200078e0a27 */
[----:B------:R-:W-:Y:S01]  /*0fa0*/  ISETP.GT.U32.AND P3, PT, R39, R12, PT ;  /* 0x0000000c2700720c */ /* 0x000fe20003f64070 */
[--C-:B------:R-:W-:Y:S01]  /*0fb0*/  @!P5 IMAD.IADD R11, R11, 0x1, -R39.reuse ;  /* 0x000000010b0bd824 */ /* 0x100fe200078e0a27 */
[----:B------:R-:W-:Y:S01]  /*0fc0*/  ISETP.GE.AND P5, PT, R17, RZ, PT ;  /* 0x000000ff1100720c */ /* 0x000fe20003fa6270 */
[----:B------:R-:W-:Y:S01]  /*0fd0*/  IMAD.HI.U32 R14, R5, R20, RZ ;  /* 0x00000014050e7227 */ /* 0x000fe200078e00ff */
[----:B------:R-:W-:Y:S02]  /*0fe0*/  LOP3.LUT R17, R45, 0x16, RZ, 0xfc, !PT ;  /* 0x000000162d117812 */ /* 0x000fe400078efcff */
[----:B------:R-:W-:Y:S01]  /*0ff0*/  LOP3.LUT R230, R3, 0x4, RZ, 0xfc, !PT ;  /* 0x0000000403e67812 */ /* 0x000fe200078efcff */
[----:B------:R-:W-:Y:S01]  /*1000*/  @!P6 IMAD.IADD R13, R13, 0x1, -R39 ;  /* 0x000000010d0de824 */ /* 0x000fe200078e0a27 */
[----:B------:R-:W-:Y:S01]  /*1010*/  ISETP.GT.U32.AND P6, PT, R39, R11, PT ;  /* 0x0000000b2700720c */ /* 0x000fe20003fc4070 */
[----:B------:R-:W-:Y:S01]  /*1020*/  IMAD.MOV R9, RZ, RZ, -R9 ;  /* 0x000000ffff097224 */ /* 0x000fe200078e0a09 */
[C---:B------:R-:W-:Y:S01]  /*1030*/  LOP3.LUT R229, R3.reuse, 0x6, RZ, 0xfc, !PT ;  /* 0x0000000603e57812 */ /* 0x040fe200078efcff */
[----:B------:R-:W-:Y:S01]  /*1040*/  IMAD.MOV R15, RZ, RZ, -R14 ;  /* 0x000000ffff0f7224 */ /* 0x000fe200078e0a0e */
[----:B------:R-:W-:Y:S01]  /*1050*/  LOP3.LUT R228, R3, 0x8, RZ, 0xfc, !PT ;  /* 0x0000000803e47812 */ /* 0x000fe200078efcff */
[----:B------:R-:W-:Y:S01]  /*1060*/  IMAD R14, R39, R9, R18 ;  /* 0x00000009270e7224 */ /* 0x000fe200078e0212 */
[----:B------:R-:W-:Y:S01]  /*1070*/  IABS R18, R17 ;  /* 0x0000001100127213 */ /* 0x000fe20000000000 */
[----:B------:R-:W-:Y:S01]  /*1080*/  IMAD.MOV.U32 R9, RZ, RZ, R6 ;  /* 0x000000ffff097224 */ /* 0x000fe200078e0006 */
[----:B------:R-:W-:Y:S01]  /*1090*/  LOP3.LUT R227, R3, 0xa, RZ, 0xfc, !PT ;  /* 0x0000000a03e37812 */ /* 0x000fe200078efcff */
[C---:B------:R-:W-:Y:S01]  /*10a0*/  IMAD R15, R39.reuse, R15, R20 ;  /* 0x0000000f270f7224 */ /* 0x040fe200078e0214 */
[----:B------:R-:W-:Y:S01]  /*10b0*/  IABS R20, R24 ;  /* 0x0000001800147213 */ /* 0x000fe20000000000 */
[----:B------:R-:W-:Y:S01]  /*10c0*/  @!P3 IMAD.IADD R12, R12, 0x1, -R39 ;  /* 0x000000010c0cb824 */ /* 0x000fe200078e0a27 */
[C---:B------:R-:W-:Y:S01]  /*10d0*/  ISETP.GT.U32.AND P3, PT, R39.reuse, R10, PT ;  /* 0x0000000a2700720c */ /* 0x040fe20003f64070 */
[----:B------:R-:W-:Y:S01]  /*10e0*/  @!P4 IMAD.MOV R9, RZ, RZ, -R9 ;  /* 0x000000ffff09c224 */ /* 0x000fe200078e0a09 */
[----:B------:R-:W-:Y:S01]  /*10f0*/  ISETP.GT.U32.AND P4, PT, R39, R14, PT ;  /* 0x0000000e2700720c */ /* 0x000fe20003f84070 */
[----:B------:R-:W-:Y:S01]  /*1100*/  @!P6 IMAD.IADD R11, R11, 0x1, -R39 ;  /* 0x000000010b0be824 */ /* 0x000fe200078e0a27 */
[C---:B------:R-:W-:Y:S01]  /*1110*/  ISETP.GT.U32.AND P6, PT, R39.reuse, R15, PT ;  /* 0x0000000f2700720c */ /* 0x040fe20003fc4070 */
[----:B------:R-:W-:Y:S01]  /*1120*/  @!P1 IMAD.MOV R8, RZ, RZ, -R8 ;  /* 0x000000ffff089224 */ /* 0x000fe200078e0a08 */
[----:B------:R-:W-:Y:S01]  /*1130*/  ISETP.GT.U32.AND P1, PT, R39, R12, PT ;  /* 0x0000000c2700720c */ /* 0x000fe20003f24070 */
[----:B------:R-:W-:Y:S01]  /*1140*/  IMAD.HI.U32 R6, R5, R18, RZ ;  /* 0x0000001205067227 */ /* 0x000fe200078e00ff */
[----:B------:R-:W-:-:S02]  /*1150*/  LOP3.LUT R226, R3, 0xc, RZ, 0xfc, !PT ;  /* 0x0000000c03e27812 */ /* 0x000fc400078efcff */
[----:B------:R-:W-:Y:S01]  /*1160*/  LOP3.LUT R225, R3, 0x10, RZ, 0xfc, !PT ;  /* 0x0000001003e17812 */ /* 0x000fe200078efcff */
[----:B------:R-:W-:Y:S01]  /*1170*/  @!P2 IMAD.MOV R7, RZ, RZ, -R7 ;  /* 0x000000ffff07a224 */ /* 0x000fe200078e0a07 */
[----:B------:R-:W-:Y:S01]  /*1180*/  ISETP.GT.U32.AND P2, PT, R39, R13, PT ;  /* 0x0000000d2700720c */ /* 0x000fe20003f44070 */
[----:B------:R-:W-:Y:S01]  /*1190*/  IMAD.MOV R6, RZ, RZ, -R6 ;  /* 0x000000ffff067224 */ /* 0x000fe200078e0a06 */
[----:B------:R-:W-:Y:S01]  /*11a0*/  LOP3.LUT R224, R3, 0x12, RZ, 0xfc, !PT ;  /* 0x0000001203e07812 */ /* 0x000fe200078efcff */
[--C-:B------:R-:W-:Y:S01]  /*11b0*/  @!P3 IMAD.IADD R10, R10, 0x1, -R39.reuse ;  /* 0x000000010a0ab824 */ /* 0x100fe200078e0a27 */
[----:B------:R-:W-:Y:S01]  /*11c0*/  ISETP.GE.AND P3, PT, R19, RZ, PT ;  /* 0x000000ff1300720c */ /* 0x000fe20003f66270 */
[----:B------:R-:W-:Y:S01]  /*11d0*/  @!P4 IMAD.IADD R14, R14, 0x1, -R39 ;  /* 0x000000010e0ec824 */ /* 0x000fe200078e0a27 */
[----:B------:R-:W-:Y:S01]  /*11e0*/  LOP3.LUT R19, R45, 0x14, RZ, 0xfc, !PT ;  /* 0x000000142d137812 */ /* 0x000fe200078efcff */
[----:B------:R-:W-:Y:S01]  /*11f0*/  IMAD R6, R39, R6, R18 ;  /* 0x0000000627067224 */ /* 0x000fe200078e0212 */
[----:B------:R-:W-:Y:S01]  /*1200*/  LOP3.LUT R18, R45, 0x13, RZ, 0xfc, !PT ;  /* 0x000000132d127812 */ /* 0x000fe200078efcff */
[----:B------:R-:W-:Y:S01]  /*1210*/  IMAD.HI.U32 R16, R5, R20, RZ ;  /* 0x0000001405107227 */ /* 0x000fe200078e00ff */
[----:B------:R-:W-:-:S02]  /*1220*/  ISETP.GE.AND P4, PT, R23, RZ, PT ;  /* 0x000000ff1700720c */ /* 0x000fc40003f86270 */
[----:B------:R-:W-:Y:S01]  /*1230*/  LOP3.LUT R23, R45, 0x10, RZ, 0xfc, !PT ;  /* 0x000000102d177812 */ /* 0x000fe200078efcff */
[--C-:B------:R-:W-:Y:S01]  /*1240*/  @!P6 IMAD.IADD R15, R15, 0x1, -R39.reuse ;  /* 0x000000010f0fe824 */ /* 0x100fe200078e0a27 */
[C---:B------:R-:W-:Y:S01]  /*1250*/  ISETP.GT.U32.AND P6, PT, R39.reuse, R6, PT ;  /* 0x000000062700720c */ /* 0x040fe20003fc4070 */
[----:B------:R-:W-:Y:S01]  /*1260*/  @!P0 IMAD.MOV R10, RZ, RZ, -R10 ;  /* 0x000000ffff0a8224 */ /* 0x000fe200078e0a0a */
[----:B------:R-:W-:Y:S01]  /*1270*/  ISETP.GT.U32.AND P0, PT, R39, R14, PT ;  /* 0x0000000e2700720c */ /* 0x000fe20003f04070 */
[--C-:B------:R-:W-:Y:S01]  /*1280*/  @!P1 IMAD.IADD R12, R12, 0x1, -R39.reuse ;  /* 0x000000010c0c9824 */ /* 0x100fe200078e0a27 */
[----:B------:R-:W-:Y:S01]  /*1290*/  ISETP.GE.AND P1, PT, R21, RZ, PT ;  /* 0x000000ff1500720c */ /* 0x000fe20003f26270 */
[----:B------:R-:W-:Y:S01]  /*12a0*/  @!P2 IMAD.IADD R13, R13, 0x1, -R39 ;  /* 0x000000010d0da824 */ /* 0x000fe200078e0a27 */
[----:B------:R-:W-:Y:S01]  /*12b0*/  ISETP.GE.AND P2, PT, R22, RZ, PT ;  /* 0x000000ff1600720c */ /* 0x000fe20003f46270 */
[----:B------:R-:W-:Y:S01]  /*12c0*/  IMAD.MOV R16, RZ, RZ, -R16 ;  /* 0x000000ffff107224 */ /* 0x000fe200078e0a10 */
[----:B------:R-:W-:Y:S01]  /*12d0*/  IABS R22, R18 ;  /* 0x0000001200167213 */ /* 0x000fe20000000000 */
[----:B------:R-:W-:Y:S01]  /*12e0*/  @!P3 IMAD.MOV R12, RZ, RZ, -R12 ;  /* 0x000000ffff0cb224 */ /* 0x000fe200078e0a0c */
[----:B------:R-:W-:Y:S01]  /*12f0*/  IABS R26, R23 ;  /* 0x00000017001a7213 */ /* 0x000fe20000000000 */
[C---:B------:R-:W-:Y:S01]  /*1300*/  IMAD R16, R39.reuse, R16, R20 ;  /* 0x0000001027107224 */ /* 0x040fe200078e0214 */
[----:B------:R-:W-:Y:S01]  /*1310*/  IABS R20, R19 ;  /* 0x0000001300147213 */ /* 0x000fe20000000000 */
[----:B------:R-:W-:Y:S01]  /*1320*/  @!P5 IMAD.MOV R11, RZ, RZ, -R11 ;  /* 0x000000ffff0bd224 */ /* 0x000fe200078e0a0b */
[C---:B------:R-:W-:Y:S01]  /*1330*/  ISETP.GT.U32.AND P5, PT, R39.reuse, R15, PT ;  /* 0x0000000f2700720c */ /* 0x040fe20003fa4070 */
[--C-:B------:R-:W-:Y:S01]  /*1340*/  @!P0 IMAD.IADD R14, R14, 0x1, -R39.reuse ;  /* 0x000000010e0e8824 */ /* 0x100fe200078e0a27 */
[----:B------:R-:W-:Y:S01]  /*1350*/  ISETP.GT.U32.AND P3, PT, R39, R16, PT ;  /* 0x000000102700720c */ /* 0x000fe20003f64070 */
[----:B------:R-:W-:Y:S01]  /*1360*/  @!P6 IMAD.IADD R6, R6, 0x1, -R39 ;  /* 0x000000010606e824 */ /* 0x000fe200078e0a27 */
[----:B------:R-:W-:Y:S01]  /*1370*/  ISETP.GE.AND P6, PT, R18, RZ, PT ;  /* 0x000000ff1200720c */ /* 0x000fe20003fc6270 */
[----:B------:R-:W-:Y:S01]  /*1380*/  @!P1 IMAD.MOV R13, RZ, RZ, -R13 ;  /* 0x000000ffff0d9224 */ /* 0x000fe200078e0a0d */
[----:B------:R-:W-:Y:S01]  /*1390*/  ISETP.GE.AND P1, PT, R17, RZ, PT ;  /* 0x000000ff1100720c */ /* 0x000fe20003f26270 */
[----:B------:R-:W-:Y:S01]  /*13a0*/  IMAD.HI.U32 R17, R5, R20, RZ ;  /* 0x0000001405117227 */ /* 0x000fe200078e00ff */
[----:B------:R-:W-:-:S02]  /*13b0*/  ISETP.GE.AND P0, PT, R24, RZ, PT ;  /* 0x000000ff1800720c */ /* 0x000fc40003f06270 */
[----:B------:R-:W-:Y:S01]  /*13c0*/  LOP3.LUT R223, R3, 0x14, RZ, 0xfc, !PT ;  /* 0x0000001403df7812 */ /* 0x000fe200078efcff */
[----:B------:R-:W-:Y:S01]  /*13d0*/  @!P2 IMAD.MOV R14, RZ, RZ, -R14 ;  /* 0x000000ffff0ea224 */ /* 0x000fe200078e0a0e */
[----:B------:R-:W-:Y:S01]  /*13e0*/  ISETP.GT.U32.AND P2, PT, R39, R6, PT ;  /* 0x000000062700720c */ /* 0x000fe20003f44070 */
[----:B------:R-:W-:Y:S01]  /*13f0*/  IMAD.MOV R17, RZ, RZ, -R17 ;  /* 0x000000ffff117224 */ /* 0x000fe200078e0a11 */
[C---:B------:R-:W-:Y:S01]  /*1400*/  LOP3.LUT R222, R3.reuse, 0x16, RZ, 0xfc, !PT ;  /* 0x0000001603de7812 */ /* 0x040fe200078efcff */
[----:B------:R-:W-:Y:S01]  /*1410*/  @!P3 IMAD.IADD R16, R16, 0x1, -R39 ;  /* 0x000000011010b824 */ /* 0x000fe200078e0a27 */
[----:B------:R-:W-:Y:S01]  /*1420*/  LOP3.LUT R221, R3, 0x18, RZ, 0xfc, !PT ;  /* 0x0000001803dd7812 */ /* 0x000fe200078efcff */
[----:B------:R-:W-:Y:S01]  /*1430*/  IMAD R18, R39, R17, R20 ;  /* 0x0000001127127224 */ /* 0x000fe200078e0214 */
[----:B------:R-:W-:Y:S01]  /*1440*/  LOP3.LUT R20, R45, 0x11, RZ, 0xfc, !PT ;  /* 0x000000112d147812 */ /* 0x000fe200078efcff */
[----:B------:R-:W-:Y:S01]  /*1450*/  IMAD.HI.U32 R17, R5, R22, RZ ;  /* 0x0000001605117227 */ /* 0x000fe200078e00ff */
[----:B------:R-:W-:-:S02]  /*1460*/  ISETP.GT.U32.AND P3, PT, R39, R16, PT ;  /* 0x000000102700720c */ /* 0x000fc40003f64070 */
[----:B------:R-:W-:Y:S01]  /*1470*/  LOP3.LUT R220, R3, 0x1a, RZ, 0xfc, !PT ;  /* 0x0000001a03dc7812 */ /* 0x000fe200078efcff */
[----:B------:R-:W-:Y:S01]  /*1480*/  @!P5 IMAD.IADD R15, R15, 0x1, -R39 ;  /* 0x000000010f0fd824 */ /* 0x000fe200078e0a27 */
[----:B------:R-:W-:Y:S01]  /*1490*/  ISETP.GE.AND P5, PT, R19, RZ, PT ;  /* 0x000000ff1300720c */ /* 0x000fe20003fa6270 */
[----:B------:R-:W-:Y:S01]  /*14a0*/  IMAD.MOV R17, RZ, RZ, -R17 ;  /* 0x000000ffff117224 */ /* 0x000fe200078e0a11 */
[----:B------:R-:W-:Y:S01]  /*14b0*/  LOP3.LUT R19, R45, 0x12, RZ, 0xfc, !PT ;  /* 0x000000122d137812 */ /* 0x000fe200078efcff */
[----:B------:R-:W-:Y:S01]  /*14c0*/  @!P2 IMAD.IADD R6, R6, 0x1, -R39 ;  /* 0x000000010606a824 */ /* 0x000fe200078e0a27 */
[----:B------:R-:W-:Y:S01]  /*14d0*/  ISETP.GT.U32.AND P2, PT, R39, R18, PT ;  /* 0x000000122700720c */ /* 0x000fe20003f44070 */
[----:B------:R-:W-:Y:S01]  /*14e0*/  @!P4 IMAD.MOV R15, RZ, RZ, -R15 ;  /* 0x000000ffff0fc224 */ /* 0x000fe200078e0a0f */
[----:B------:R-:W-:Y:S01]  /*14f0*/  ISETP.GE.AND P4, PT, R19, RZ, PT ;  /* 0x000000ff1300720c */ /* 0x000fe20003f86270 */
[----:B------:R-:W-:Y:S01]  /*1500*/  IMAD R58, R58, R64, RZ ;  /* 0x000000403a3a7224 */ /* 0x000fe200078e02ff */
[----:B------:R-:W-:Y:S01]  /*1510*/  IABS R24, R19 ;  /* 0x0000001300187213 */ /* 0x000fe20000000000 */
[----:B------:R-:W-:Y:S01]  /*1520*/  IMAD R19, R39, R17, R22 ;  /* 0x0000001127137224 */ /* 0x000fe200078e0216 */
[C---:B------:R-:W-:Y:S01]  /*1530*/  LOP3.LUT R219, R3.reuse, 0x1c, RZ, 0xfc, !PT ;  /* 0x0000001c03db7812 */ /* 0x040fe200078efcff */
[----:B------:R-:W-:Y:S01]  /*1540*/  IMAD.MOV.U32 R17, RZ, RZ, R6 ;  /* 0x000000ffff117224 */ /* 0x000fe200078e0006 */
[----:B------:R-:W-:Y:S01]  /*1550*/  LOP3.LUT R218, R3, 0x20, RZ, 0xfc, !PT ;  /* 0x0000002003da7812 */ /* 0x000fe200078efcff */
[----:B------:R-:W-:Y:S01]  /*1560*/  @!P3 IMAD.IADD R16, R16, 0x1, -R39 ;  /* 0x000000011010b824 */ /* 0x000fe200078e0a27 */
[----:B------:R-:W-:Y:S01]  /*1570*/  ISETP.GE.AND P3, PT, R20, RZ, PT ;  /* 0x000000ff1400720c */ /* 0x000fe20003f66270 */
[----:B------:R-:W-:Y:S01]  /*1580*/  @!P1 IMAD.MOV R17, RZ, RZ, -R17 ;  /* 0x000000ffff119224 */ /* 0x000fe200078e0a11 */
[----:B------:R-:W-:Y:S01]  /*1590*/  ISETP.GT.U32.AND P1, PT, R39, R19, PT ;  /* 0x000000132700720c */ /* 0x000fe20003f24070 */
[----:B------:R-:W-:Y:S01]  /*15a0*/  @!P2 IMAD.IADD R18, R18, 0x1, -R39 ;  /* 0x000000011212a824 */ /* 0x000fe200078e0a27 */
[----:B------:R-:W-:Y:S01]  /*15b0*/  IABS R20, R20 ;  /* 0x0000001400147213 */ /* 0x000fe20000000000 */
[----:B------:R-:W-:Y:S01]  /*15c0*/  @!P0 IMAD.MOV R16, RZ, RZ, -R16 ;  /* 0x000000ffff108224 */ /* 0x000fe200078e0a10 */
[----:B------:R-:W-:Y:S01]  /*15d0*/  ISETP.GE.AND P0, PT, R23, RZ, PT ;  /* 0x000000ff1700720c */ /* 0x000fe20003f06270 */
[----:B------:R-:W-:Y:S01]  /*15e0*/  IMAD R59, R59, R64, RZ ;  /* 0x000000403b3b7224 */ /* 0x000fe200078e02ff */
[----:B------:R-:W-:Y:S01]  /*15f0*/  ISETP.GT.U32.AND P2, PT, R39, R18, PT ;  /* 0x000000122700720c */ /* 0x000fe20003f44070 */
[----:B------:R-:W-:Y:S01]  /*1600*/  IMAD.MOV.U32 R22, RZ, RZ, R20 ;  /* 0x000000ffff167224 */ /* 0x000fe200078e0014 */
[----:B------:R-:W-:Y:S01]  /*1610*/  LOP3.LUT R217, R3, 0x22, RZ, 0xfc, !PT ;  /* 0x0000002203d97812 */ /* 0x000fe200078efcff */
[----:B------:R-:W-:Y:S01]  /*1620*/  IMAD.HI.U32 R20, R5, R24, RZ ;  /* 0x0000001805147227 */ /* 0x000fe200078e00ff */
[----:B------:R-:W-:-:S02]  /*1630*/  LOP3.LUT R216, R3, 0x24, RZ, 0xfc, !PT ;  /* 0x0000002403d87812 */ /* 0x000fc400078efcff */
[----:B------:R-:W-:Y:S01]  /*1640*/  LOP3.LUT R215, R3, 0x26, RZ, 0xfc, !PT ;  /* 0x0000002603d77812 */ /* 0x000fe200078efcff */
[----:B------:R-:W-:Y:S01]  /*1650*/  @!P1 IMAD.IADD R19, R19, 0x1, -R39 ;  /* 0x0000000113139824 */ /* 0x000fe200078e0a27 */
[----:B------:R-:W-:Y:S01]  /*1660*/  LOP3.LUT R214, R3, 0x28, RZ, 0xfc, !PT ;  /* 0x0000002803d67812 */ /* 0x000fe200078efcff */
[----:B------:R-:W-:Y:S01]  /*1670*/  IMAD.HI.U32 R21, R5, R22, RZ ;  /* 0x0000001605157227 */ /* 0x000fe200078e00ff */
[----:B------:R-:W-:Y:S02]  /*1680*/  LOP3.LUT R213, R3, 0x2a, RZ, 0xfc, !PT ;  /* 0x0000002a03d57812 */ /* 0x000fe400078efcff */
[----:B------:R-:W-:Y:S01]  /*1690*/  ISETP.GT.U32.AND P1, PT, R39, R19, PT ;  /* 0x000000132700720c */ /* 0x000fe20003f24070 */
[----:B------:R-:W-:Y:S01]  /*16a0*/  IMAD.MOV R6, RZ, RZ, -R20 ;  /* 0x000000ffff067224 */ /* 0x000fe200078e0a14 */
[----:B------:R-:W-:Y:S01]  /*16b0*/  LOP3.LUT R212, R3, 0x2c, RZ, 0xfc, !PT ;  /* 0x0000002c03d47812 */ /* 0x000fe200078efcff */
[----:B------:R-:W-:Y:S01]  /*16c0*/  IMAD.HI.U32 R20, R5, R26, RZ ;  /* 0x0000001a05147227 */ /* 0x000fe200078e00ff */
[----:B------:R-:W-:-:S02]  /*16d0*/  LOP3.LUT R211, R3, 0x30, RZ, 0xfc, !PT ;  /* 0x0000003003d37812 */ /* 0x000fc400078efcff */
[C---:B------:R-:W-:Y:S01]  /*16e0*/  LOP3.LUT R210, R3.reuse, 0x32, RZ, 0xfc, !PT ;  /* 0x0000003203d27812 */ /* 0x040fe200078efcff */
[----:B------:R-:W-:Y:S01]  /*16f0*/  IMAD.MOV R21, RZ, RZ, -R21 ;  /* 0x000000ffff157224 */ /* 0x000fe200078e0a15 */
[----:B------:R-:W-:Y:S01]  /*1700*/  LOP3.LUT R209, R3, 0x34, RZ, 0xfc, !PT ;  /* 0x0000003403d17812 */ /* 0x000fe200078efcff */
[C---:B------:R-:W-:Y:S02]  /*1710*/  IMAD R6, R39.reuse, R6, R24 ;  /* 0x0000000627067224 */ /* 0x040fe400078e0218 */
[----:B------:R-:W-:Y:S02]  /*1720*/  IMAD.MOV R23, RZ, RZ, -R20 ;  /* 0x000000ffff177224 */ /* 0x000fe400078e0a14 */
[----:B------:R-:W-:Y:S02]  /*1730*/  IMAD R20, R39, R21, R22 ;  /* 0x0000001527147224 */ /* 0x000fe400078e0216 */
[----:B------:R-:W-:-:S04]  /*1740*/  IMAD.HI.U32 R21, R5, R28, RZ ;  /* 0x0000001c05157227 */ /* 0x000fc800078e00ff */
[----:B------:R-:W-:Y:S01]  /*1750*/  @!P2 IMAD.IADD R18, R18, 0x1, -R39 ;  /* 0x000000011212a824 */ /* 0x000fe200078e0a27 */
[C---:B------:R-:W-:Y:S01]  /*1760*/  ISETP.GT.U32.AND P2, PT, R39.reuse, R6, PT ;  /* 0x000000062700720c */ /* 0x040fe20003f44070 */
[----:B------:R-:W-:Y:S01]  /*1770*/  IMAD R22, R39, R23, R26 ;  /* 0x0000001727167224 */ /* 0x000fe200078e021a */
[----:B------:R-:W-:Y:S01]  /*1780*/  IABS R26, R35 ;  /* 0x00000023001a7213 */ /* 0x000fe20000000000 */
[----:B------:R-:W-:Y:S02]  /*1790*/  IMAD.MOV R21, RZ, RZ, -R21 ;  /* 0x000000ffff157224 */ /* 0x000fe400078e0a15 */
[----:B------:R-:W-:Y:S01]  /*17a0*/  @!P1 IMAD.IADD R19, R19, 0x1, -R39 ;  /* 0x0000000113139824 */ /* 0x000fe200078e0a27 */
[C---:B------:R-:W-:Y:S01]  /*17b0*/  ISETP.GT.U32.AND P1, PT, R39.reuse, R22, PT ;  /* 0x000000162700720c */ /* 0x040fe20003f24070 */
[----:B------:R-:W-:Y:S01]  /*17c0*/  IMAD R23, R39, R21, R28 ;  /* 0x0000001527177224 */ /* 0x000fe200078e021c */
[----:B------:R-:W-:Y:S01]  /*17d0*/  IABS R28, R37 ;  /* 0x00000025001c7213 */ /* 0x000fe20000000000 */
[----:B------:R-:W-:-:S02]  /*17e0*/  @!P6 IMAD.MOV R19, RZ, RZ, -R19 ;  /* 0x000000ffff13e224 */ /* 0x000fc400078e0a13 */
[----:B------:R-:W-:Y:S01]  /*17f0*/  @!P5 IMAD.MOV R18, RZ, RZ, -R18 ;  /* 0x000000ffff12d224 */ /* 0x000fe200078e0a12 */
[C---:B------:R-:W-:Y:S01]  /*1800*/  ISETP.GT.U32.AND P6, PT, R39.reuse, R23, PT ;  /* 0x000000172700720c */ /* 0x040fe20003fc4070 */
[----:B------:R-:W-:Y:S01]  /*1810*/  @!P2 IMAD.IADD R6, R6, 0x1, -R39 ;  /* 0x000000010606a824 */ /* 0x000fe200078e0a27 */
[----:B------:R-:W-:Y:S01]  /*1820*/  ISETP.GT.U32.AND P5, PT, R39, R20, PT ;  /* 0x000000142700720c */ /* 0x000fe20003fa4070 */
[----:B------:R-:W-:-:S03]  /*1830*/  IMAD.HI.U32 R24, R5, R28, RZ ;  /* 0x0000001c05187227 */ /* 0x000fc600078e00ff */
[----:B------:R-:W-:Y:S01]  /*1840*/  ISETP.GT.U32.AND P2, PT, R39, R6, PT ;  /* 0x000000062700720c */ /* 0x000fe20003f44070 */
[----:B------:R-:W-:Y:S02]  /*1850*/  @!P1 IMAD.IADD R22, R22, 0x1, -R39 ;  /* 0x0000000116169824 */ /* 0x000fe400078e0a27 */
[----:B------:R-:W-:-:S03]  /*1860*/  IMAD.HI.U32 R21, R5, R26, RZ ;  /* 0x0000001a05157227 */ /* 0x000fc600078e00ff */
[----:B------:R-:W-:Y:S01]  /*1870*/  ISETP.GT.U32.AND P1, PT, R39, R22, PT ;  /* 0x000000162700720c */ /* 0x000fe20003f24070 */
[----:B------:R-:W-:Y:S02]  /*1880*/  @!P6 IMAD.IADD R23, R23, 0x1, -R39 ;  /* 0x000000011717e824 */ /* 0x000fe400078e0a27 */
[----:B------:R-:W-:Y:S02]  /*1890*/  IMAD.MOV R27, RZ, RZ, -R24 ;  /* 0x000000ffff1b7224 */ /* 0x000fe400078e0a18 */
[----:B------:R-:W-:Y:S01]  /*18a0*/  IMAD.MOV R21, RZ, RZ, -R21 ;  /* 0x000000ffff157224 */ /* 0x000fe200078e0a15 */
[----:B------:R-:W-:Y:S01]  /*18b0*/  ISETP.GT.U32.AND P6, PT, R39, R23, PT ;  /* 0x000000172700720c */ /* 0x000fe20003fc4070 */
[----:B------:R-:W-:Y:S01]  /*18c0*/  @!P2 IMAD.IADD R6, R6, 0x1, -R39 ;  /* 0x000000010606a824 */ /* 0x000fe200078e0a27 */
[----:B------:R-:W-:Y:S01]  /*18d0*/  ISETP.GE.AND P2, PT, R31, RZ, PT ;  /* 0x000000ff1f00720c */ /* 0x000fe20003f46270 */
[----:B------:R-:W-:Y:S02]  /*18e0*/  IMAD.MOV R31, RZ, RZ, -R25 ;  /* 0x000000ffff1f7224 */ /* 0x000fe400078e0a19 */
[----:B------:R-:W-:-:S02]  /*18f0*/  IMAD R25, R39, R27, R28 ;  /* 0x0000001b27197224 */ /* 0x000fc400078e021c */
[--C-:B------:R-:W-:Y:S02]  /*1900*/  @!P5 IMAD.IADD R20, R20, 0x1, -R39.reuse ;  /* 0x000000011414d824 */ /* 0x100fe400078e0a27 */
[C---:B------:R-:W-:Y:S02]  /*1910*/  IMAD R24, R39.reuse, R21, R26 ;  /* 0x0000001527187224 */ /* 0x040fe400078e021a */
[C---:B------:R-:W-:Y:S01]  /*1920*/  IMAD R26, R39.reuse, R31, R30 ;  /* 0x0000001f271a7224 */ /* 0x040fe200078e021e */
[C---:B------:R-:W-:Y:S01]  /*1930*/  ISETP.GT.U32.AND P5, PT, R39.reuse, R20, PT ;  /* 0x000000142700720c */ /* 0x040fe20003fa4070 */
[--C-:B------:R-:W-:Y:S01]  /*1940*/  @!P1 IMAD.IADD R22, R22, 0x1, -R39.reuse ;  /* 0x0000000116169824 */ /* 0x100fe200078e0a27 */
[----:B------:R-:W-:Y:S01]  /*1950*/  ISETP.GT.U32.AND P1, PT, R39, R25, PT ;  /* 0x000000192700720c */ /* 0x000fe20003f24070 */
[----:B------:R-:W-:Y:S01]  /*1960*/  @!P6 IMAD.IADD R23, R23, 0x1, -R39 ;  /* 0x000000011717e824 */ /* 0x000fe200078e0a27 */
[----:B------:R-:W-:Y:S01]  /*1970*/  ISETP.GT.U32.AND P6, PT, R39, R26, PT ;  /* 0x0000001a2700720c */ /* 0x000fe20003fc4070 */
[----:B------:R-:W-:Y:S01]  /*1980*/  IMAD.HI.U32 R27, R5, R32, RZ ;  /* 0x00000020051b7227 */ /* 0x000fe200078e00ff */
[----:B------:R-:W-:-:S03]  /*1990*/  IABS R30, R47 ;  /* 0x0000002f001e7213 */ /* 0x000fc60000000000 */
[----:B------:R-:W-:-:S04]  /*19a0*/  IMAD.HI.U32 R28, R5, R34, RZ ;  /* 0x00000022051c7227 */ /* 0x000fc800078e00ff */
[--C-:B------:R-:W-:Y:S01]  /*19b0*/  @!P5 IMAD.IADD R20, R20, 0x1, -R39.reuse ;  /* 0x000000011414d824 */ /* 0x100fe200078e0a27 */
[----:B------:R-:W-:Y:S01]  /*19c0*/  ISETP.GT.U32.AND P5, PT, R39, R24, PT ;  /* 0x000000182700720c */ /* 0x000fe20003fa4070 */
[--C-:B------:R-:W-:Y:S02]  /*19d0*/  @!P1 IMAD.IADD R25, R25, 0x1, -R39.reuse ;  /* 0x0000000119199824 */ /* 0x100fe400078e0a27 */
[----:B------:R-:W-:Y:S02]  /*19e0*/  @!P6 IMAD.IADD R26, R26, 0x1, -R39 ;  /* 0x000000011a1ae824 */ /* 0x000fe400078e0a27 */
[----:B------:R-:W-:Y:S01]  /*19f0*/  IMAD.HI.U32 R21, R5, R30, RZ ;  /* 0x0000001e05157227 */ /* 0x000fe200078e00ff */
[----:B------:R-:W-:-:S03]  /*1a00*/  ISETP.GT.U32.AND P6, PT, R39, R25, PT ;  /* 0x000000192700720c */ /* 0x000fc60003fc4070 */
[----:B------:R-:W-:Y:S02]  /*1a10*/  IMAD.MOV R31, RZ, RZ, -R27 ;  /* 0x000000ffff1f7224 */ /* 0x000fe400078e0a1b */
[----:B------:R-:W-:Y:S02]  /*1a20*/  IMAD.MOV R33, RZ, RZ, -R28 ;  /* 0x000000ffff217224 */ /* 0x000fe400078e0a1c */
[----:B------:R-:W-:Y:S02]  /*1a30*/  IMAD.MOV R21, RZ, RZ, -R21 ;  /* 0x000000ffff157224 */ /* 0x000fe400078e0a15 */
[----:B------:R-:W-:Y:S01]  /*1a40*/  IMAD R28, R39, R31, R32 ;  /* 0x0000001f271c7224 */ /* 0x000fe200078e0220 */
[----:B------:R-:W-:Y:S01]  /*1a50*/  IABS R32, R50 ;  /* 0x0000003200207213 */ /* 0x000fe20000000000 */
[----:B------:R-:W-:Y:S01]  /*1a60*/  @!P5 IMAD.IADD R24, R24, 0x1, -R39 ;  /* 0x000000011818d824 */ /* 0x000fe200078e0a27 */
[----:B------:R-:W-:Y:S01]  /*1a70*/  ISETP.GE.AND P5, PT, R35, RZ, PT ;  /* 0x000000ff2300720c */ /* 0x000fe20003fa6270 */
[----:B------:R-:W-:-:S02]  /*1a80*/  IMAD R27, R39, R21, R30 ;  /* 0x00000015271b7224 */ /* 0x000fc400078e021e */
[----:B------:R-:W-:Y:S01]  /*1a90*/  @!P6 IMAD.IADD R25, R25, 0x1, -R39 ;  /* 0x000000011919e824 */ /* 0x000fe200078e0a27 */
[C---:B------:R-:W-:Y:S01]  /*1aa0*/  ISETP.GT.U32.AND P6, PT, R39.reuse, R28, PT ;  /* 0x0000001c2700720c */ /* 0x040fe20003fc4070 */
[----:B------:R-:W-:Y:S01]  /*1ab0*/  IMAD.MOV.U32 R21, RZ, RZ, R6 ;  /* 0x000000ffff157224 */ /* 0x000fe200078e0006 */
[----:B------:R-:W-:Y:S01]  /*1ac0*/  ISETP.GT.U32.AND P1, PT, R39, R24, PT ;  /* 0x000000182700720c */ /* 0x000fe20003f24070 */
[----:B------:R-:W-:-:S04]  /*1ad0*/  IMAD.HI.U32 R6, R5, R32, RZ ;  /* 0x0000002005067227 */ /* 0x000fc800078e00ff */
[----:B------:R-:W-:Y:S02]  /*1ae0*/  IMAD.MOV R31, RZ, RZ, -R6 ;  /* 0x000000ffff1f7224 */ /* 0x000fe400078e0a06 */
[C---:B------:R-:W-:Y:S01]  /*1af0*/  IMAD R30, R39.reuse, R33, R34 ;  /* 0x00000021271e7224 */ /* 0x040fe200078e0222 */
[----:B------:R-:W-:Y:S01]  /*1b00*/  IABS R34, R51 ;  /* 0x0000003300227213 */ /* 0x000fe20000000000 */
[C---:B------:R-:W-:Y:S02]  /*1b10*/  IMAD R31, R39.reuse, R31, R32 ;  /* 0x0000001f271f7224 */ /* 0x040fe400078e0220 */
[----:B------:R-:W-:Y:S01]  /*1b20*/  @!P4 IMAD.MOV R21, RZ, RZ, -R21 ;  /* 0x000000ffff15c224 */ /* 0x000fe200078e0a15 */
[C---:B------:R-:W-:Y:S01]  /*1b30*/  ISETP.GT.U32.AND P4, PT, R39.reuse, R26, PT ;  /* 0x0000001a2700720c */ /* 0x040fe20003f84070 */
[----:B------:R-:W-:Y:S01]  /*1b40*/  @!P6 IMAD.IADD R28, R28, 0x1, -R39 ;  /* 0x000000011c1ce824 */ /* 0x000fe200078e0a27 */
[----:B------:R-:W-:Y:S01]  /*1b50*/  ISETP.GT.U32.AND P6, PT, R39, R31, PT ;  /* 0x0000001f2700720c */ /* 0x000fe20003fc4070 */
[----:B------:R-:W-:-:S04]  /*1b60*/  IMAD.HI.U32 R6, R5, R34, RZ ;  /* 0x0000002205067227 */ /* 0x000fc800078e00ff */
[----:B------:R-:W-:Y:S01]  /*1b70*/  @!P1 IMAD.IADD R24, R24, 0x1, -R39 ;  /* 0x0000000118189824 */ /* 0x000fe200078e0a27 */
[----:B------:R-:W-:Y:S01]  /*1b80*/  ISETP.GT.U32.AND P1, PT, R39, R27, PT ;  /* 0x0000001b2700720c */ /* 0x000fe20003f24070 */
[----:B------:R-:W-:-:S04]  /*1b90*/  IMAD.HI.U32 R32, R5, R36, RZ ;  /* 0x0000002405207227 */ /* 0x000fc800078e00ff */
[----:B------:R-:W-:Y:S02]  /*1ba0*/  IMAD.MOV R6, RZ, RZ, -R6 ;  /* 0x000000ffff067224 */ /* 0x000fe400078e0a06 */
[----:B------:R-:W-:Y:S02]  /*1bb0*/  IMAD.MOV R35, RZ, RZ, -R32 ;  /* 0x000000ffff237224 */ /* 0x000fe400078e0a20 */
[C---:B------:R-:W-:Y:S02]  /*1bc0*/  IMAD R32, R39.reuse, R6, R34 ;  /* 0x0000000627207224 */ /* 0x040fe400078e0222 */
[--C-:B------:R-:W-:Y:S01]  /*1bd0*/  @!P4 IMAD.IADD R26, R26, 0x1, -R39.reuse ;  /* 0x000000011a1ac824 */ /* 0x100fe200078e0a27 */
[----:B------:R-:W-:Y:S01]  /*1be0*/  ISETP.GT.U32.AND P4, PT, R39, R30, PT ;  /* 0x0000001e2700720c */ /* 0x000fe20003f84070 */
[----:B------:R-:W-:Y:S01]  /*1bf0*/  @!P6 IMAD.IADD R31, R31, 0x1, -R39 ;  /* 0x000000011f1fe824 */ /* 0x000fe200078e0a27 */
[----:B------:R-:W-:Y:S01]  /*1c00*/  ISETP.GT.U32.AND P6, PT, R39, R32, PT ;  /* 0x000000202700720c */ /* 0x000fe20003fc4070 */
[----:B------:R-:W-:-:S04]  /*1c10*/  IMAD.HI.U32 R33, R5, R38, RZ ;  /* 0x0000002605217227 */ /* 0x000fc800078e00ff */
[----:B------:R-:W-:Y:S01]  /*1c20*/  @!P1 IMAD.IADD R27, R27, 0x1, -R39 ;  /* 0x000000011b1b9824 */ /* 0x000fe200078e0a27 */
[----:B------:R-:W-:Y:S01]  /*1c30*/  ISETP.GE.AND P1, PT, R37, RZ, PT ;  /* 0x000000ff2500720c */ /* 0x000fe20003f26270 */
[----:B------:R-:W-:Y:S02]  /*1c40*/  IMAD.MOV R37, RZ, RZ, -R33 ;  /* 0x000000ffff257224 */ /* 0x000fe400078e0a21 */
[C---:B------:R-:W-:Y:S02]  /*1c50*/  IMAD R33, R39.reuse, R35, R36 ;  /* 0x0000002327217224 */ /* 0x040fe400078e0224 */
[----:B------:R-:W-:Y:S01]  /*1c60*/  IMAD R34, R39, R37, R38 ;  /* 0x0000002527227224 */ /* 0x000fe200078e0226 */
[----:B------:R-:W-:Y:S01]  /*1c70*/  IABS R38, R54 ;  /* 0x0000003600267213 */ /* 0x000fe20000000000 */
[--C-:B------:R-:W-:Y:S01]  /*1c80*/  @!P4 IMAD.IADD R30, R30, 0x1, -R39.reuse ;  /* 0x000000011e1ec824 */ /* 0x100fe200078e0a27 */
[----:B------:R-:W-:Y:S01]  /*1c90*/  ISETP.GE.AND P4, PT, R40, RZ, PT ;  /* 0x000000ff2800720c */ /* 0x000fe20003f86270 */
[----:B------:R-:W-:Y:S01]  /*1ca0*/  @!P6 IMAD.IADD R32, R32, 0x1, -R39 ;  /* 0x000000012020e824 */ /* 0x000fe200078e0a27 */
[----:B------:R-:W-:Y:S01]  /*1cb0*/  IABS R40, R55 ;  /* 0x0000003700287213 */ /* 0x000fe20000000000 */
[----:B------:R-:W-:Y:S01]  /*1cc0*/  IMAD.HI.U32 R6, R5, R38, RZ ;  /* 0x0000002605067227 */ /* 0x000fe200078e00ff */
[----:B------:R-:W-:-:S03]  /*1cd0*/  ISETP.GT.U32.AND P6, PT, R39, R33, PT ;  /* 0x000000212700720c */ /* 0x000fc60003fc4070 */
[----:B------:R-:W-:-:S04]  /*1ce0*/  IMAD.HI.U32 R35, R5, R40, RZ ;  /* 0x0000002805237227 */ /* 0x000fc800078e00ff */
[----:B------:R-:W-:Y:S02]  /*1cf0*/  IMAD.MOV R6, RZ, RZ, -R6 ;  /* 0x000000ffff067224 */ /* 0x000fe400078e0a06 */
[----:B------:R-:W-:Y:S01]  /*1d00*/  @!P3 IMAD.MOV R20, RZ, RZ, -R20 ;  /* 0x000000ffff14b224 */ /* 0x000fe200078e0a14 */
[C---:B------:R-:W-:Y:S01]  /*1d10*/  ISETP.GT.U32.AND P3, PT, R39.reuse, R27, PT ;  /* 0x0000001b2700720c */ /* 0x040fe20003f64070 */
[----:B------:R-:W-:Y:S01]  /*1d20*/  @!P0 IMAD.MOV R22, RZ, RZ, -R22 ;  /* 0x000000ffff168224 */ /* 0x000fe200078e0a16 */
[C---:B------:R-:W-:Y:S01]  /*1d30*/  ISETP.GT.U32.AND P0, PT, R39.reuse, R28, PT ;  /* 0x0000001c2700720c */ /* 0x040fe20003f04070 */
[----:B------:R-:W-:Y:S02]  /*1d40*/  IMAD.MOV R41, RZ, RZ, -R35 ;  /* 0x000000ffff297224 */ /* 0x000fe400078e0a23 */
[----:B------:R-:W-:Y:S01]  /*1d50*/  @!P2 IMAD.MOV R23, RZ, RZ, -R23 ;  /* 0x000000ffff17a224 */ /* 0x000fe200078e0a17 */
[C---:B------:R-:W-:Y:S01]  /*1d60*/  ISETP.GT.U32.AND P2, PT, R39.reuse, R30, PT ;  /* 0x0000001e2700720c */ /* 0x040fe20003f44070 */
[----:B------:R-:W-:-:S02]  /*1d70*/  IMAD R35, R39, R6, R38 ;  /* 0x0000000627237224 */ /* 0x000fc400078e0226 */
[----:B------:R-:W-:-:S04]  /*1d80*/  IMAD.HI.U32 R6, R5, R46, RZ ;  /* 0x0000002e05067227 */ /* 0x000fc800078e00ff */
[----:B------:R-:W-:Y:S02]  /*1d90*/  IMAD.MOV R6, RZ, RZ, -R6 ;  /* 0x000000ffff067224 */ /* 0x000fe400078e0a06 */
[----:B------:R-:W-:Y:S02]  /*1da0*/  @!P6 IMAD.IADD R33, R33, 0x1, -R39 ;  /* 0x000000012121e824 */ /* 0x000fe400078e0a27 */
[----:B------:R-:W-:-:S03]  /*1db0*/  IMAD.HI.U32 R36, R5, R42, RZ ;  /* 0x0000002a05247227 */ /* 0x000fc600078e00ff */
[----:B------:R-:W-:Y:S01]  /*1dc0*/  ISETP.GT.U32.AND P6, PT, R39, R33, PT ;  /* 0x000000212700720c */ /* 0x000fe20003fc4070 */
[----:B------:R-:W-:-:S04]  /*1dd0*/  IMAD.HI.U32 R37, R5, R44, RZ ;  /* 0x0000002c05257227 */ /* 0x000fc800078e00ff */
[C---:B------:R-:W-:Y:S02]  /*1de0*/  IMAD R5, R39.reuse, R41, R40 ;  /* 0x0000002927057224 */ /* 0x040fe400078e0228 */
[----:B------:R-:W-:Y:S01]  /*1df0*/  @!P5 IMAD.MOV R24, RZ, RZ, -R24 ;  /* 0x000000ffff18d224 */ /* 0x000fe200078e0a18 */
[C---:B------:R-:W-:Y:S01]  /*1e00*/  ISETP.GT.U32.AND P5, PT, R39.reuse, R31, PT ;  /* 0x0000001f2700720c */ /* 0x040fe20003fa4070 */
[C---:B------:R-:W-:Y:S01]  /*1e10*/  IMAD R38, R39.reuse, R6, R46 ;  /* 0x0000000627267224 */ /* 0x040fe200078e022e */
[----:B------:R-:W0:Y:S01]  /*1e20*/  LDC.64 R40, c[0x0][0x218] ;  /* 0x00008600ff287b82 */ /* 0x000e220000000a00 */
[----:B------:R-:W-:Y:S01]  /*1e30*/  @!P1 IMAD.MOV R25, RZ, RZ, -R25 ;  /* 0x000000ffff199224 */ /* 0x000fe200078e0a19 */
[C---:B------:R-:W-:Y:S01]  /*1e40*/  ISETP.GT.U32.AND P1, PT, R39.reuse, R32, PT ;  /* 0x000000202700720c */ /* 0x040fe20003f24070 */
[----:B------:R-:W-:Y:S01]  /*1e50*/  @!P4 IMAD.MOV R26, RZ, RZ, -R26 ;  /* 0x000000ffff1ac224 */ /* 0x000fe200078e0a1a */
[----:B------:R-:W-:Y:S01]  /*1e60*/  ISETP.GT.U32.AND P4, PT, R39, R34, PT ;  /* 0x000000222700720c */ /* 0x000fe20003f84070 */
[--C-:B------:R-:W-:Y:S01]  /*1e70*/  @!P3 IMAD.IADD R27, R27, 0x1, -R39.reuse ;  /* 0x000000011b1bb824 */ /* 0x100fe200078e0a27 */
[C---:B------:R-:W-:Y:S01]  /*1e80*/  ISETP.GT.U32.AND P3, PT, R39.reuse, R35, PT ;  /* 0x000000232700720c */ /* 0x040fe20003f64070 */
[----:B------:R-:W-:Y:S01]  /*1e90*/  @!P0 IMAD.IADD R28, R28, 0x1, -R39 ;  /* 0x000000011c1c8824 */ /* 0x000fe200078e0a27 */
[C---:B------:R-:W-:Y:S01]  /*1ea0*/  ISETP.GT.U32.AND P0, PT, R39.reuse, R5, PT ;  /* 0x000000052700720c */ /* 0x040fe20003f04070 */
[----:B------:R-:W-:Y:S01]  /*1eb0*/  IMAD.MOV R36, RZ, RZ, -R36 ;  /* 0x000000ffff247224 */ /* 0x000fe200078e0a24 */
[----:B------:R-:W-:Y:S01]  /*1ec0*/  SHF.R.S32.HI R6, RZ, 0x1f, R43 ;  /* 0x0000001fff067819 */ /* 0x000fe2000001142b */
[----:B------:R-:W-:Y:S01]  /*1ed0*/  @!P2 IMAD.IADD R30, R30, 0x1, -R39 ;  /* 0x000000011e1ea824 */ /* 0x000fe200078e0a27 */
[C---:B------:R-:W-:Y:S01]  /*1ee0*/  ISETP.GT.U32.AND P2, PT, R39.reuse, R38, PT ;  /* 0x000000262700720c */ /* 0x040fe20003f44070 */
[----:B------:R-:W-:Y:S01]  /*1ef0*/  IMAD.MOV R37, RZ, RZ, -R37 ;  /* 0x000000ffff257224 */ /* 0x000fe200078e0a25 */
[----:B------:R-:W-:Y:S01]  /*1f00*/  LEA.HI R43, R6, R43, RZ, 0x7 ;  /* 0x0000002b062b7211 */ /* 0x000fe200078f38ff */
[C---:B------:R-:W-:Y:S01]  /*1f10*/  IMAD R36, R39.reuse, R36, R42 ;  /* 0x0000002427247224 */ /* 0x040fe200078e022a */
[----:B------:R-:W-:Y:S01]  /*1f20*/  LOP3.LUT R6, RZ, R29, RZ, 0x33, !PT ;  /* 0x0000001dff067212 */ /* 0x000fe200078e33ff */
[----:B------:R-:W-:Y:S01]  /*1f30*/  IMAD R37, R39, R37, R44 ;  /* 0x0000002527257224 */ /* 0x000fe200078e022c */
[----:B------:R-:W-:Y:S01]  /*1f40*/  LOP3.LUT R46, R3, 0x68, RZ, 0xfc, !PT ;  /* 0x00000068032e7812 */ /* 0x000fe200078efcff */
[--C-:B------:R-:W-:Y:S01]  /*1f50*/  @!P5 IMAD.IADD R31, R31, 0x1, -R39.reuse ;  /* 0x000000011f1fd824 */ /* 0x100fe200078e0a27 */
[----:B------:R-:W-:Y:S01]  /*1f60*/  ISETP.GT.U32.AND P5, PT, R39, R36, PT ;  /* 0x000000242700720c */ /* 0x000fe20003fa4070 */
[--C-:B------:R-:W-:Y:S01]  /*1f70*/  @!P6 IMAD.IADD R33, R33, 0x1, -R39.reuse ;  /* 0x000000012121e824 */ /* 0x100fe200078e0a27 */
[----:B------:R-:W-:Y:S01]  /*1f80*/  ISETP.GT.U32.AND P6, PT, R39, R37, PT ;  /* 0x000000252700720c */ /* 0x000fe20003fc4070 */
[--C-:B------:R-:W-:Y:S01]  /*1f90*/  @!P1 IMAD.IADD R32, R32, 0x1, -R39.reuse ;  /* 0x0000000120209824 */ /* 0x100fe200078e0a27 */
[----:B------:R-:W-:Y:S01]  /*1fa0*/  ISETP.GE.AND P1, PT, R47, RZ, PT ;  /* 0x000000ff2f00720c */ /* 0x000fe20003f26270 */
        /* <DEDUP_REMOVED lines=10> */
[----:B------:R-:W-:Y:S01]  /*2050*/  @!P6 IMAD.IADD R37, R37, 0x1, -R39 ;  /* 0x000000012525e824 */ /* 0x000fe200078e0a27 */
[----:B------:R-:W-:Y:S01]  /*2060*/  LOP3.LUT R51, R3, 0x74, RZ, 0xfc, !PT ;  /* 0x0000007403337812 */ /* 0x000fe200078efcff */
[----:B------:R-:W-:Y:S01]  /*2070*/  @!P1 IMAD.MOV R27, RZ, RZ, -R27 ;  /* 0x000000ffff1b9224 */ /* 0x000fe200078e0a1b */
[C---:B------:R-:W-:Y:S01]  /*2080*/  ISETP.GT.U32.AND P1, PT, R39.reuse, R34, PT ;  /* 0x000000222700720c */ /* 0x040fe20003f24070 */
        /* <DEDUP_REMOVED lines=9> */
[----:B------:R-:W-:Y:S01]  /*2120*/  ISETP.GT.U32.AND P2, PT, R39, R37, PT ;  /* 0x000000252700720c */ /* 0x000fe20003f44070 */
[----:B------:R-:W-:Y:S01]  /*2130*/  IMAD R60, R60, R64, RZ ;  /* 0x000000403c3c7224 */ /* 0x000fe200078e02ff */
        /* <DEDUP_REMOVED lines=12> */
[----:B------:R-:W-:Y:S01]  /*2200*/  ISETP.NE.AND P2, PT, R29, RZ, PT ;  /* 0x000000ff1d00720c */ /* 0x000fe20003f45270 */
[----:B------:R-:W-:Y:S01]  /*2210*/  @!P5 IMAD.MOV R38, RZ, RZ, -R38 ;  /* 0x000000ffff26d224 */ /* 0x000fe200078e0a26 */
[----:B------:R-:W-:Y:S01]  /*2220*/  LOP3.LUT R54, R3, 0x7a, RZ, 0xfc, !PT ;  /* 0x0000007a03367812 */ /* 0x000fe200078efcff */
[----:B------:R-:W-:Y:S01]  /*2230*/  @!P1 IMAD.MOV R34, RZ, RZ, -R34 ;  /* 0x000000ffff229224 */ /* 0x000fe200078e0a22 */
[C---:B------:R-:W-:Y:S01]  /*2240*/  SEL R7, R6.reuse, R7, !P2 ;  /* 0x0000000706077207 */ /* 0x040fe20005000000 */
[----:B------:R-:W-:Y:S01]  /*2250*/  @!P4 IMAD.MOV R35, RZ, RZ, -R35 ;  /* 0x000000ffff23c224 */ /* 0x000fe200078e0a23 */
[C---:B------:R-:W-:Y:S01]  /*2260*/  SEL R8, R6.reuse, R8, !P2 ;  /* 0x0000000806087207 */ /* 0x040fe20005000000 */
[----:B------:R-:W-:Y:S01]  /*2270*/  @!P3 IMAD.MOV R5, RZ, RZ, -R5 ;  /* 0x000000ffff05b224 */ /* 0x000fe200078e0a05 */
[C---:B------:R-:W-:Y:S01]  /*2280*/  SEL R13, R6.reuse, R13, !P2 ;  /* 0x0000000d060d7207 */ /* 0x040fe20005000000 */
[----:B------:R-:W-:Y:S01]  /*2290*/  IMAD R7, R7, UR5, RZ ;  /* 0x0000000507077c24 */ /* 0x000fe2000f8e02ff */
[----:B------:R-:W-:Y:S01]  /*22a0*/  SEL R9, R6, R9, !P2 ;  /* 0x0000000906097207 */ /* 0x000fe20005000000 */
[----:B------:R-:W-:Y:S01]  /*22b0*/  IMAD R8, R8, UR5, RZ ;  /* 0x0000000508087c24 */ /* 0x000fe2000f8e02ff */
[C---:B------:R-:W-:Y:S01]  /*22c0*/  SEL R10, R6.reuse, R10, !P2 ;  /* 0x0000000a060a7207 */ /* 0x040fe20005000000 */
[----:B------:R-:W-:Y:S01]  /*22d0*/  @!P0 IMAD.MOV R36, RZ, RZ, -R36 ;  /* 0x000000ffff248224 */ /* 0x000fe200078e0a24 */
[C---:B------:R-:W-:Y:S01]  /*22e0*/  SEL R11, R6.reuse, R11, !P2 ;  /* 0x0000000b060b7207 */ /* 0x040fe20005000000 */
[----:B------:R-:W-:Y:S01]  /*22f0*/  @!P6 IMAD.MOV R37, RZ, RZ, -R37 ;  /* 0x000000ffff25e224 */ /* 0x000fe200078e0a25 */
[C---:B------:R-:W-:Y:S01]  /*2300*/  SEL R12, R6.reuse, R12, !P2 ;  /* 0x0000000c060c7207 */ /* 0x040fe20005000000 */
[----:B------:R-:W-:Y:S01]  /*2310*/  IMAD R29, R13, UR5, RZ ;  /* 0x000000050d1d7c24 */ /* 0x000fe2000f8e02ff */
[C---:B------:R-:W-:Y:S01]  /*2320*/  SEL R14, R6.reuse, R14, !P2 ;  /* 0x0000000e060e7207 */ /* 0x040fe20005000000 */
[----:B------:R-:W-:Y:S01]  /*2330*/  IMAD R9, R9, UR5, RZ ;  /* 0x0000000509097c24 */ /* 0x000fe2000f8e02ff */
[----:B------:R-:W-:Y:S01]  /*2340*/  SEL R15, R6, R15, !P2 ;  /* 0x0000000f060f7207 */ /* 0x000fe20005000000 */
[----:B------:R-:W-:Y:S01]  /*2350*/  IMAD R10, R10, UR5, RZ ;  /* 0x000000050a0a7c24 */ /* 0x000fe2000f8e02ff */
[C---:B------:R-:W-:Y:S01]  /*2360*/  SEL R17, R6.reuse, R17, !P2 ;  /* 0x0000001106117207 */ /* 0x040fe20005000000 */
[----:B------:R-:W-:Y:S01]  /*2370*/  IMAD R11, R11, UR5, RZ ;  /* 0x000000050b0b7c24 */ /* 0x000fe2000f8e02ff */
[----:B------:R-:W-:Y:S01]  /*2380*/  SEL R16, R6, R16, !P2 ;  /* 0x0000001006107207 */ /* 0x000fe20005000000 */
[----:B------:R-:W-:Y:S01]  /*2390*/  IMAD R12, R12, UR5, RZ ;  /* 0x000000050c0c7c24 */ /* 0x000fe2000f8e02ff */
[----:B------:R-:W-:Y:S01]  /*23a0*/  SEL R18, R6, R18, !P2 ;  /* 0x0000001206127207 */ /* 0x000fe20005000000 */
[----:B------:R-:W-:Y:S01]  /*23b0*/  IMAD R14, R14, UR5, RZ ;  /* 0x000000050e0e7c24 */ /* 0x000fe2000f8e02ff */
[----:B------:R-:W-:Y:S01]  /*23c0*/  SEL R19, R6, R19, !P2 ;  /* 0x0000001306137207 */ /* 0x000fe20005000000 */
[----:B------:R-:W-:Y:S01]  /*23d0*/  IMAD R15, R15, UR5, RZ ;  /* 0x000000050f0f7c24 */ /* 0x000fe2000f8e02ff */
[-C--:B0-----:R-:W-:Y:S01]  /*23e0*/  LEA R13, P6, R7, R40.reuse, 0x1 ;  /* 0x00000028070d7211 */ /* 0x081fe200078c08ff */
[----:B------:R-:W-:Y:S01]  /*23f0*/  IMAD R16, R16, UR5, RZ ;  /* 0x0000000510107c24 */ /* 0x000fe2000f8e02ff */
[----:B------:R-:W-:Y:S01]  /*2400*/  SEL R21, R6, R21, !P2 ;  /* 0x0000001506157207 */ /* 0x000fe20005000000 */
[----:B------:R-:W-:Y:S01]  /*2410*/  IMAD R18, R18, UR5, RZ ;  /* 0x0000000512127c24 */ /* 0x000fe2000f8e02ff */
[----:B------:R-:W-:Y:S01]  /*2420*/  LEA R70, P1, R8, R40, 0x1 ;  /* 0x0000002808467211 */ /* 0x000fe200078208ff */
[----:B------:R-:W-:Y:S01]  /*2430*/  IMAD R19, R19, UR5, RZ ;  /* 0x0000000513137c24 */ /* 0x000fe2000f8e02ff */
[C---:B------:R-:W-:Y:S01]  /*2440*/  SEL R20, R6.reuse, R20, !P2 ;  /* 0x0000001406147207 */ /* 0x040fe20005000000 */
[----:B------:R-:W-:Y:S01]  /*2450*/  IMAD R21, R21, UR5, RZ ;  /* 0x0000000515157c24 */ /* 0x000fe2000f8e02ff */
[----:B------:R-:W-:Y:S01]  /*2460*/  SEL R22, R6, R22, !P2 ;  /* 0x0000001606167207 */ /* 0x000fe20005000000 */
[----:B------:R-:W-:Y:S01]  /*2470*/  IMAD R65, R54, R64, RZ ;  /* 0x0000004036417224 */ /* 0x000fe200078e02ff */
[----:B------:R-:W-:Y:S01]  /*2480*/  SEL R23, R6, R23, !P2 ;  /* 0x0000001706177207 */ /* 0x000fe20005000000 */
[----:B------:R-:W-:Y:S01]  /*2490*/  IMAD R20, R20, UR5, RZ ;  /* 0x0000000514147c24 */ /* 0x000fe2000f8e02ff */
[----:B------:R-:W-:Y:S01]  /*24a0*/  SEL R24, R6, R24, !P2 ;  /* 0x0000001806187207 */ /* 0x000fe20005000000 */
        /* <DEDUP_REMOVED lines=25> */
[C---:B------:R-:W-:Y:S01]  /*2640*/  SEL R37, R6.reuse, R37, !P2 ;  /* 0x0000002506257207 */ /* 0x040fe20005000000 */
[----:B------:R-:W-:Y:S01]  /*2650*/  IMAD R39, R5, UR5, RZ ;  /* 0x0000000505277c24 */ /* 0x000fe2000f8e02ff */
[----:B------:R-:W-:Y:S01]  /*2660*/  SEL R6, R6, R38, !P2 ;  /* 0x0000002606067207 */ /* 0x000fe20005000000 */
[----:B------:R-:W-:Y:S01]  /*2670*/  IMAD R38, R17, UR5, RZ ;  /* 0x0000000511267c24 */ /* 0x000fe2000f8e02ff */
[-C--:B------:R-:W-:Y:S01]  /*2680*/  LEA.HI.X.SX32 R69, R7, R41.reuse, 0x1, P6 ;  /* 0x0000002907457211 */ /* 0x080fe200030f0eff */
[----:B------:R-:W-:Y:S01]  /*2690*/  IMAD R36, R36, UR5, RZ ;  /* 0x0000000524247c24 */ /* 0x000fe2000f8e02ff */
[-C--:B------:R-:W-:Y:S01]  /*26a0*/  LEA R159, P2, R9, R40.reuse, 0x1 ;  /* 0x00000028099f7211 */ /* 0x080fe200078408ff */
[----:B------:R-:W-:Y:S01]  /*26b0*/  IMAD R24, R6, UR5, RZ ;  /* 0x0000000506187c24 */ /* 0x000fe2000f8e02ff */
[-C--:B------:R-:W-:Y:S01]  /*26c0*/  LEA R66, P3, R10, R40.reuse, 0x1 ;  /* 0x000000280a427211 */ /* 0x080fe200078608ff */
[----:B------:R-:W-:Y:S01]  /*26d0*/  IMAD R37, R37, UR5, RZ ;  /* 0x0000000525257c24 */ /* 0x000fe2000f8e02ff */
[----:B------:R-:W-:Y:S01]  /*26e0*/  LEA R44, P4, R11, R40, 0x1 ;  /* 0x000000280b2c7211 */ /* 0x000fe200078808ff */
[----:B------:R-:W-:Y:S01]  /*26f0*/  IMAD R65, R51, R64, RZ ;  /* 0x0000004033417224 */ /* 0x000fe200078e02ff */
[-C--:B------:R-:W-:Y:S01]  /*2700*/  LEA R72, P5, R12, R40.reuse, 0x1 ;  /* 0x000000280c487211 */ /* 0x080fe200078a08ff */
[----:B------:R-:W-:Y:S01]  /*2710*/  UMOV UR5, URZ ;  /* 0x0000003f00057c82 */ /* 0x000fe20008000000 */
[----:B------:R-:W-:Y:S01]  /*2720*/  LEA R85, P6, R29, R40, 0x1 ;  /* 0x000000281d557211 */ /* 0x000fe200078c08ff */
[-C--:B------:R-:W-:Y:S01]  /*2730*/  IMAD R61, R61, R64.reuse, RZ ;  /* 0x000000403d3d7224 */ /* 0x080fe200078e02ff */
[-C--:B------:R-:W-:Y:S01]  /*2740*/  LEA.HI.X.SX32 R42, R8, R41.reuse, 0x1, P1 ;  /* 0x00000029082a7211 */ /* 0x080fe200008f0eff */
[----:B------:R-:W-:Y:S01]  /*2750*/  IMAD R62, R62, R64, RZ ;  /* 0x000000403e3e7224 */ /* 0x000fe200078e02ff */
[----:B------:R-:W-:Y:S01]  /*2760*/  LEA R112, P1, R14, R40, 0x1 ;  /* 0x000000280e707211 */ /* 0x000fe200078208ff */
[-C--:B------:R-:W-:Y:S01]  /*2770*/  IMAD R63, R63, R64.reuse, RZ ;  /* 0x000000403f3f7224 */ /* 0x080fe200078e02ff */
[----:B------:R-:W-:Y:S01]  /*2780*/  LEA R124, P0, R125, UR6, 0x1 ;  /* 0x000000067d7c7c11 */ /* 0x000fe2000f8008ff */
[----:B------:R-:W-:Y:S01]  /*2790*/  UIADD3 UR6, UR12, 0x4000, URZ ;  /* 0x000040000c067890 */ /* 0x000fe2000fffe03f */
[-C--:B------:R-:W-:Y:S01]  /*27a0*/  LEA.HI.X.SX32 R158, R9, R41.reuse, 0x1, P2 ;  /* 0x00000029099e7211 */ /* 0x080fe200010f0eff */
[-C--:B------:R-:W-:Y:S01]  /*27b0*/  IMAD R252, R212, R64.reuse, RZ ;  /* 0x00000040d4fc7224 */ /* 0x080fe200078e02ff */
[-C--:B------:R-:W-:Y:S01]  /*27c0*/  LEA.HI.X.SX32 R4, R10, R41.reuse, 0x1, P3 ;  /* 0x000000290a047211 */ /* 0x080fe200018f0eff */
[----:B------:R-:W-:Y:S01]  /*27d0*/  USHF.R.U32.HI UR10, URZ, 0x4, UR6 ;  /* 0x000000043f0a7899 */ /* 0x000fe20008011606 */
[-C--:B------:R-:W-:Y:S01]  /*27e0*/  LEA.HI.X.SX32 R5, R11, R41.reuse, 0x1, P4 ;  /* 0x000000290b057211 */ /* 0x080fe200020f0eff */
[----:B------:R-:W-:Y:S01]  /*27f0*/  UIADD3 UR6, UP0, UR8, 0x80, URZ ;  /* 0x0000008008067890 */ /* 0x000fe2000ff1e03f */
[-C--:B------:R-:W-:Y:S01]  /*2800*/  LEA.HI.X.SX32 R6, R12, R41.reuse, 0x1, P5 ;  /* 0x000000290c067211 */ /* 0x080fe200028f0eff */
[----:B------:R-:W-:Y:S01]  /*2810*/  USGXT.U32 UR10, UR10, 0xe ;  /* 0x0000000e0a0a789a */ /* 0x000fe20008000000 */
[-C--:B------:R-:W-:Y:S01]  /*2820*/  LEA.HI.X.SX32 R17, R29, R41.reuse, 0x1, P6 ;  /* 0x000000291d117211 */ /* 0x080fe200030f0eff */
[----:B------:R-:W-:Y:S01]  /*2830*/  IMAD R251, R213, R64, RZ ;  /* 0x00000040d5fb7224 */ /* 0x000fe200078e02ff */
[----:B------:R-:W-:Y:S01]  /*2840*/  LEA R111, P2, R15, R40, 0x1 ;  /* 0x000000280f6f7211 */ /* 0x000fe200078408ff */
        /* <DEDUP_REMOVED lines=8> */
[-C--:B------:R-:W-:Y:S01]  /*28d0*/  IMAD R246, R218, R64.reuse, RZ ;  /* 0x00000040daf67224 */ /* 0x080fe200078e02ff */
[-C--:B------:R-:W-:Y:S01]  /*28e0*/  LEA.HI.X.SX32 R7, R14, R41.reuse, 0x1, P1 ;  /* 0x000000290e077211 */ /* 0x080fe200008f0eff */
[----:B------:R-:W-:Y:S01]  /*28f0*/  IMAD R245, R219, R64, RZ ;  /* 0x00000040dbf57224 */ /* 0x000fe200078e02ff */
[----:B------:R-:W-:Y:S01]  /*2900*/  LEA R154, P1, R21, R40, 0x1 ;  /* 0x00000028159a7211 */ /* 0x000fe200078208ff */
[-C--:B------:R-:W-:Y:S01]  /*2910*/  IMAD R244, R220, R64.reuse, RZ ;  /* 0x00000040dcf47224 */ /* 0x080fe200078e02ff */
[-C--:B------:R-:W-:Y:S01]  /*2920*/  LEA.HI.X.SX32 R8, R15, R41.reuse, 0x1, P2 ;  /* 0x000000290f087211 */ /* 0x080fe200010f0eff */
        /* <DEDUP_REMOVED lines=19> */
[----:B------:R-:W-:Y:S01]  /*2a60*/  LEA.HI.X.SX32 R155, R21, R41, 0x1, P1 ;  /* 0x00000029159b7211 */ /* 0x000fe200008f0eff */
[----:B------:R-:W-:Y:S01]  /*2a70*/  IMAD R233, R231, R64, RZ ;  /* 0x00000040e7e97224 */ /* 0x000fe200078e02ff */
[----:B------:R-:W-:-:S02]  /*2a80*/  LEA R146, P1, R26, R40, 0x1 ;  /* 0x000000281a927211 */ /* 0x000fc400078208ff */
[C---:B------:R-:W-:Y:S02]  /*2a90*/  LOP3.LUT R52, R3.reuse, 0x76, RZ, 0xfc, !PT ;  /* 0x0000007603347812 */ /* 0x040fe400078efcff */
[C---:B------:R-:W-:Y:S02]  /*2aa0*/  LOP3.LUT R53, R3.reuse, 0x78, RZ, 0xfc, !PT ;  /* 0x0000007803357812 */ /* 0x040fe400078efcff */
[C---:B------:R-:W-:Y:S01]  /*2ab0*/  LOP3.LUT R48, R3.reuse, 0x6c, RZ, 0xfc, !PT ;  /* 0x0000006c03307812 */ /* 0x040fe200078efcff */
[-C--:B------:R-:W-:Y:S01]  /*2ac0*/  IMAD R67, R52, R64.reuse, RZ ;  /* 0x0000004034437224 */ /* 0x080fe200078e02ff */
[----:B------:R-:W-:Y:S01]  /*2ad0*/  LOP3.LUT R49, R3, 0x70, RZ, 0xfc, !PT ;  /* 0x0000007003317812 */ /* 0x000fe200078efcff */
[-C--:B------:R-:W-:Y:S01]  /*2ae0*/  IMAD R68, R53, R64.reuse, RZ ;  /* 0x0000004035447224 */ /* 0x080fe200078e02ff */
[C---:B------:R-:W-:Y:S01]  /*2af0*/  LOP3.LUT R50, R3.reuse, 0x72, RZ, 0xfc, !PT ;  /* 0x0000007203327812 */ /* 0x040fe200078efcff */
[-C--:B------:R-:W-:Y:S01]  /*2b00*/  IMAD R65, R48, R64.reuse, RZ ;  /* 0x0000004030417224 */ /* 0x080fe200078e02ff */
[----:B------:R-:W-:Y:S01]  /*2b10*/  LOP3.LUT R45, R3, 0x66, RZ, 0xfc, !PT ;  /* 0x00000066032d7812 */ /* 0x000fe200078efcff */
[-C--:B------:R-:W-:Y:S01]  /*2b20*/  IMAD R67, R49, R64.reuse, RZ ;  /* 0x0000004031437224 */ /* 0x080fe200078e02ff */
[----:B------:R-:W-:Y:S01]  /*2b30*/  LOP3.LUT R47, R3, 0x6a, RZ, 0xfc, !PT ;  /* 0x0000006a032f7812 */ /* 0x000fe200078efcff */
        /* <DEDUP_REMOVED lines=11> */
[----:B------:R-:W-:Y:S01]  /*2bf0*/  LEA.HI.X.SX32 R125, R125, UR7, 0x1, P0 ;  /* 0x000000077d7d7c11 */ /* 0x000fe200080f0eff */
[----:B------:R-:W-:Y:S01]  /*2c00*/  UIADD3.X UR7, UR4, 0x40000040, URZ, UP0, !UPT ;  /* 0x4000004004077890 */ /* 0x000fe200087fe43f */
[-C--:B------:R-:W-:Y:S01]  /*2c10*/  LEA R113, P2, R27, R40.reuse, 0x1 ;  /* 0x000000281b717211 */ /* 0x080fe200078408ff */
[----:B------:R-:W-:Y:S01]  /*2c20*/  UIADD3 UR9, UP0, UR10, 0x2, URZ ;  /* 0x000000020a097890 */ /* 0x000fe2000ff1e03f */
        /* <DEDUP_REMOVED lines=8> */
[-C--:B------:R-:W-:Y:S01]  /*2cb0*/  LEA.HI.X.SX32 R142, R26, R41.reuse, 0x1, P1 ;  /* 0x000000291a8e7211 */ /* 0x080fe200008f0eff */
[----:B------:R-:W-:Y:S01]  /*2cc0*/  UIADD3.X UR11, UR5, 0x40000040, URZ, UP0, !UPT ;  /* 0x40000040050b7890 */ /* 0x000fe200087fe43f */
        /* <DEDUP_REMOVED lines=24> */
[----:B------:R-:W-:Y:S01]  /*2e50*/  LEA R84, P1, R24, R40, 0x1 ;  /* 0x0000002818547211 */ /* 0x000fe200078208ff */
[-C--:B------:R-:W-:Y:S01]  /*2e60*/  IMAD R68, R206, R64.reuse, RZ ;  /* 0x00000040ce447224 */ /* 0x080fe200078e02ff */
[C---:B------:R-:W-:Y:S01]  /*2e70*/  LEA.HI R55, R0.reuse, 0x7e, RZ, 0x1a ;  /* 0x0000007e00377811 */ /* 0x040fe200078fd0ff */
[-C--:B------:R-:W-:Y:S01]  /*2e80*/  IMAD R67, R207, R64.reuse, RZ ;  /* 0x00000040cf437224 */ /* 0x080fe200078e02ff */
[----:B------:R-:W-:Y:S01]  /*2e90*/  LEA.HI R56, R0, 0x6e, RZ, 0x1a ;  /* 0x0000006e00387811 */ /* 0x000fe200078fd0ff */
[----:B------:R-:W-:Y:S01]  /*2ea0*/  IMAD R65, R208, R64, RZ ;  /* 0x00000040d0417224 */ /* 0x000fe200078e02ff */
[----:B------:R-:W-:-:S02]  /*2eb0*/  LEA.HI R57, R0, 0x5e, RZ, 0x1a ;  /* 0x0000005e00397811 */ /* 0x000fc400078fd0ff */
[----:B------:R-:W-:Y:S02]  /*2ec0*/  CS2R R26, SRZ ;  /* 0x00000000001a7805 */ /* 0x000fe4000001ff00 */
[-C--:B------:R-:W-:Y:S02]  /*2ed0*/  LEA.HI.X.SX32 R20, R34, R41.reuse, 0x1, P2 ;  /* 0x0000002922147211 */ /* 0x080fe400010f0eff */
[----:B------:R-:W-:Y:S02]  /*2ee0*/  CS2R R28, SRZ ;  /* 0x00000000001c7805 */ /* 0x000fe4000001ff00 */
[-C--:B------:R-:W-:Y:S02]  /*2ef0*/  LEA.HI.X.SX32 R21, R35, R41.reuse, 0x1, P3 ;  /* 0x0000002923157211 */ /* 0x080fe400018f0eff */
[----:B------:R-:W-:Y:S02]  /*2f00*/  CS2R R30, SRZ ;  /* 0x00000000001e7805 */ /* 0x000fe4000001ff00 */
[----:B------:R-:W-:-:S02]  /*2f10*/  LEA.HI.X.SX32 R22, R39, R41, 0x1, P4 ;  /* 0x0000002927167211 */ /* 0x000fc400020f0eff */
[----:B------:R-:W-:Y:S02]  /*2f20*/  CS2R R32, SRZ ;  /* 0x0000000000207805 */ /* 0x000fe4000001ff00 */
[-C--:B------:R-:W-:Y:S02]  /*2f30*/  LEA.HI.X.SX32 R23, R36, R41.reuse, 0x1, P5 ;  /* 0x0000002924177211 */ /* 0x080fe400028f0eff */
[----:B------:R-:W-:Y:S02]  /*2f40*/  CS2R R34, SRZ ;  /* 0x0000000000227805 */ /* 0x000fe4000001ff00 */
[-C--:B------:R-:W-:Y:S02]  /*2f50*/  LEA.HI.X.SX32 R40, R37, R41.reuse, 0x1, P6 ;  /* 0x0000002925287211 */ /* 0x080fe400030f0eff */
[----:B------:R-:W-:Y:S02]  /*2f60*/  CS2R R36, SRZ ;  /* 0x0000000000247805 */ /* 0x000fe4000001ff00 */
[----:B------:R-:W-:-:S02]  /*2f70*/  LEA.HI.X.SX32 R41, R24, R41, 0x1, P1 ;  /* 0x0000002918297211 */ /* 0x000fc400008f0eff */
[----:B------:R-:W-:Y:S02]  /*2f80*/  CS2R R24, SRZ ;  /* 0x0000000000187805 */ /* 0x000fe4000001ff00 */
[----:B------:R-:W-:Y:S01]  /*2f90*/  CS2R R38, SRZ ;  /* 0x0000000000267805 */ /* 0x000fe2000001ff00 */
[-C--:B------:R-:W-:Y:S01]  /*2fa0*/  IMAD R55, R55, R64.reuse, RZ ;  /* 0x0000004037377224 */ /* 0x080fe200078e02ff */
[----:B------:R-:W-:Y:S01]  /*2fb0*/  UMOV UR4, UR6 ;  /* 0x0000000600047c82 */ /* 0x000fe20008000000 */
[-C--:B------:R-:W-:Y:S01]  /*2fc0*/  IMAD R56, R56, R64.reuse, RZ ;  /* 0x0000004038387224 */ /* 0x080fe200078e02ff */
[----:B------:R-:W-:Y:S01]  /*2fd0*/  UMOV UR5, UR7 ;  /* 0x0000000700057c82 */ /* 0x000fe20008000000 */
[-C--:B------:R-:W-:Y:S01]  /*2fe0*/  IMAD R57, R57, R64.reuse, RZ ;  /* 0x0000004039397224 */ /* 0x080fe200078e02ff */
[----:B------:R-:W-:Y:S01]  /*2ff0*/  SHF.R.S32.HI R43, RZ, 0x7, R43 ;  /* 0x00000007ff2b7819 */ /* 0x000fe2000001142b */
[-C--:B------:R-:W-:Y:S01]  /*3000*/  IMAD R68, R209, R64.reuse, RZ ;  /* 0x00000040d1447224 */ /* 0x080fe200078e02ff */
[----:B------:R-:W-:Y:S01]  /*3010*/  UMOV UR6, UR9 ;  /* 0x0000000900067c82 */ /* 0x000fe20008000000 */
[-C--:B------:R-:W-:Y:S01]  /*3020*/  IMAD R67, R210, R64.reuse, RZ ;  /* 0x00000040d2437224 */ /* 0x080fe200078e02ff */
[----:B------:R-:W-:Y:S01]  /*3030*/  UMOV UR7, UR11 ;  /* 0x0000000b00077c82 */ /* 0x000fe20008000000 */
[----:B------:R-:W-:Y:S01]  /*3040*/  IMAD R65, R211, R64, RZ ;  /* 0x00000040d3417224 */ /* 0x000fe200078e02ff */
[----:B------:R-:W-:-:S02]  /*3050*/  UIADD3.64 UR16, UR4, 0x80, URZ ;  /* 0x0000008004107897 */ /* 0x000fc4000fffe03f */
[----:B------:R-:W-:Y:S02]  /*3060*/  UIADD3.64 UR20, UR4, 0x100, URZ ;  /* 0x0000010004147897 */ /* 0x000fe4000fffe03f */
[----:B------:R-:W-:Y:S02]  /*3070*/  UIADD3.64 UR24, UR4, 0x180, URZ ;  /* 0x0000018004187897 */ /* 0x000fe4000fffe03f */
[----:B------:R-:W-:Y:S02]  /*3080*/  UIADD3.64 UR28, UR4, 0x200, URZ ;  /* 0x00000200041c7897 */ /* 0x000fe4000fffe03f */
[----:B------:R-:W-:Y:S02]  /*3090*/  UIADD3.64 UR32, UR4, 0x280, URZ ;  /* 0x0000028004207897 */ /* 0x000fe4000fffe03f */
[----:B------:R-:W-:Y:S02]  /*30a0*/  UIADD3.64 UR36, UR4, 0x300, URZ ;  /* 0x0000030004247897 */ /* 0x000fe4000fffe03f */
[----:B------:R-:W-:-:S02]  /*30b0*/  UIADD3.64 UR18, UR6, 0x2, URZ ;  /* 0x0000000206127897 */ /* 0x000fc4000fffe03f */
[----:B------:R-:W-:Y:S02]  /*30c0*/  UIADD3.64 UR22, UR6, 0x4, URZ ;  /* 0x0000000406167897 */ /* 0x000fe4000fffe03f */
[----:B------:R-:W-:Y:S02]  /*30d0*/  UIADD3.64 UR26, UR6, 0xfe, URZ ;  /* 0x000000fe061a7897 */ /* 0x000fe4000fffe03f */
[----:B------:R-:W-:Y:S02]  /*30e0*/  UIADD3.64 UR30, UR6, 0x100, URZ ;  /* 0x00000100061e7897 */ /* 0x000fe4000fffe03f */
[----:B------:R-:W-:Y:S02]  /*30f0*/  UIADD3.64 UR34, UR6, 0x102, URZ ;  /* 0x0000010206227897 */ /* 0x000fe4000fffe03f */
[----:B------:R-:W-:-:S12]  /*3100*/  UIADD3.64 UR38, UR6, 0x104, URZ ;  /* 0x0000010406267897 */ /* 0x000fd8000fffe03f */
.L_x_1:
[----:B------:R-:W0:Y:S01]  /*3110*/  LDC R65, c[0x0][0x238] ;  /* 0x00008e00ff417b82 */ /* 0x000e220000000800 */
[----:B------:R-:W-:Y:S01]  /*3120*/  ISETP.GE.AND P4, PT, R231, UR40, PT ;  /* 0x00000028e7007c0c */ /* 0x000fe2000bf86270 */
[----:B------:R-:W-:Y:S01]  /*3130*/  IMAD.WIDE R74, R233, 0x2, R124 ;  /* 0x00000002e94a7825 */ /* 0x000fe200078e027c */
[----:B------:R-:W-:Y:S02]  /*3140*/  ISETP.GE.AND P5, PT, R230, UR40, PT ;  /* 0x00000028e6007c0c */ /* 0x000fe4000bfa6270 */
[----:B------:R-:W-:Y:S01]  /*3150*/  PRMT R103, RZ, 0x7610, R103 ;  /* 0x00007610ff677816 */ /* 0x000fe20000000067 */
[----:B------:R-:W-:Y:S01]  /*3160*/  IMAD.WIDE R86, R234, 0x2, R124 ;  /* 0x00000002ea567825 */ /* 0x000fe200078e027c */
[----:B------:R-:W-:Y:S01]  /*3170*/  ISETP.GE.AND P3, PT, R3, UR40, PT ;  /* 0x0000002803007c0c */ /* 0x000fe2000bf66270 */
[----:B------:R-:W1:Y:S01]  /*3180*/  LDC R126, c[0x0][0x238] ;  /* 0x00008e00ff7e7b82 */ /* 0x000e620000000800 */
[----:B------:R-:W-:Y:S02]  /*3190*/  PRMT R93, RZ, 0x7610, R93 ;  /* 0x00007610ff5d7816 */ /* 0x000fe4000000005d */
[----:B------:R-:W-:-:S02]  /*31a0*/  LEA.HI R64, R0, 0xe, RZ, 0x1a ;  /* 0x0000000e00407811 */ /* 0x000fc400078fd0ff */
[----:B------:R-:W-:Y:S01]  /*31b0*/  PRMT R148, RZ, 0x7610, R148 ;  /* 0x00007610ff947816 */ /* 0x000fe20000000094 */
[----:B------:R2:W3:Y:S01]  /*31c0*/  @!P4 LDG.E.U16 R103, desc[UR14][R74.64] ;  /* 0x0000000e4a67c981 */ /* 0x0004e2000c1e1500 */
[----:B------:R-:W-:Y:S02]  /*31d0*/  ISETP.GE.AND P4, PT, R228, UR40, PT ;  /* 0x00000028e4007c0c */ /* 0x000fe4000bf86270 */
[----:B------:R-:W-:Y:S01]  /*31e0*/  PRMT R147, RZ, 0x7610, R147 ;  /* 0x00007610ff937816 */ /* 0x000fe20000000093 */
[----:B------:R4:W5:Y:S01]  /*31f0*/  @!P5 LDG.E.U16 R93, desc[UR14][R86.64] ;  /* 0x0000000e565dd981 */ /* 0x000962000c1e1500 */
[----:B------:R-:W-:Y:S01]  /*3200*/  ISETP.GE.AND P2, PT, R64, UR40, PT ;  /* 0x0000002840007c0c */ /* 0x000fe2000bf46270 */
[--C-:B------:R-:W-:Y:S01]  /*3210*/  IMAD.WIDE R88, R237, 0x2, R124.reuse ;  /* 0x00000002ed587825 */ /* 0x100fe200078e027c */
[----:B------:R-:W-:Y:S01]  /*3220*/  ISETP.GE.AND P6, PT, R226, UR40, PT ;  /* 0x00000028e2007c0c */ /* 0x000fe2000bfc6270 */
[----:B------:R-:W1:Y:S01]  /*3230*/  LDC R120, c[0x0][0x238] ;  /* 0x00008e00ff787b82 */ /* 0x000e620000000800 */
[----:B------:R-:W-:Y:S01]  /*3240*/  LEA.HI R67, R0, 0x2e, RZ, 0x1a ;  /* 0x0000002e00437811 */ /* 0x000fe200078fd0ff */
[----:B0-----:R-:W-:Y:S01]  /*3250*/  IMAD R65, R3, R65, RZ ;  /* 0x0000004103417224 */ /* 0x001fe200078e02ff */
[----:B------:R-:W-:Y:S01]  /*3260*/  ISETP.GE.AND P5, PT, R227, UR40, PT ;  /* 0x00000028e3007c0c */ /* 0x000fe2000bfa6270 */
[----:B--2---:R-:W-:Y:S01]  /*3270*/  IMAD.WIDE R74, R235, 0x2, R124 ;  /* 0x00000002eb4a7825 */ /* 0x004fe200078e027c */
[----:B------:R-:W-:-:S02]  /*3280*/  ISETP.GE.AND P0, PT, R67, UR40, PT ;  /* 0x0000002843007c0c */ /* 0x000fc4000bf06270 */
[----:B------:R-:W-:Y:S01]  /*3290*/  LEA.HI R68, R0, 0x1e, RZ, 0x1a ;  /* 0x0000001e00447811 */ /* 0x000fe200078fd0ff */
[----:B------:R-:W-:Y:S01]  /*32a0*/  IMAD.WIDE R64, R65, 0x2, R124 ;  /* 0x0000000241407825 */ /* 0x000fe200078e027c */
[----:B------:R-:W-:Y:S01]  /*32b0*/  PRMT R92, RZ, 0x7610, R92 ;  /* 0x00007610ff5c7816 */ /* 0x000fe2000000005c */
[----:B------:R-:W0:Y:S02]  /*32c0*/  LDC R129, c[0x0][0x238] ;  /* 0x00008e00ff817b82 */ /* 0x000e240000000800 */
[----:B----4-:R-:W-:Y:S01]  /*32d0*/  IMAD.WIDE R86, R236, 0x2, R124 ;  /* 0x00000002ec567825 */ /* 0x010fe200078e027c */
[----:B------:R2:W4:Y:S01]  /*32e0*/  @!P3 LDG.E.U16 R148, desc[UR14][R64.64] ;  /* 0x0000000e4094b981 */ /* 0x000522000c1e1500 */
[----:B------:R-:W-:Y:S02]  /*32f0*/  ISETP.GE.AND P3, PT, R229, UR40, PT ;  /* 0x00000028e5007c0c */ /* 0x000fe4000bf66270 */
[----:B------:R-:W-:Y:S01]  /*3300*/  PRMT R102, RZ, 0x7610, R102 ;  /* 0x00007610ff667816 */ /* 0x000fe20000000066 */
[----:B------:R1:W3:Y:S01]  /*3310*/  @!P4 LDG.E.U16 R147, desc[UR14][R86.64] ;  /* 0x0000000e5693c981 */ /* 0x0002e2000c1e1500 */
[----:B------:R-:W-:Y:S01]  /*3320*/  ISETP.GE.AND P4, PT, R224, UR40, PT ;  /* 0x00000028e0007c0c */ /* 0x000fe2000bf86270 */
[----:B------:R-:W-:Y:S01]  /*3330*/  IMAD.WIDE R96, R238, 0x2, R124 ;  /* 0x00000002ee607825 */ /* 0x000fe200078e027c */
[----:B------:R-:W-:Y:S01]  /*3340*/  PRMT R67, RZ, 0x7610, R67 ;  /* 0x00007610ff437816 */ /* 0x000fe20000000043 */
[----:B------:R-:W0:Y:S01]  /*3350*/  LDC R128, c[0x0][0x238] ;  /* 0x00008e00ff807b82 */ /* 0x000e220000000800 */
[----:B------:R-:W-:-:S02]  /*3360*/  PRMT R101, RZ, 0x7610, R101 ;  /* 0x00007610ff657816 */ /* 0x000fc40000000065 */
[----:B--2---:R-:W-:Y:S01]  /*3370*/  PRMT R65, RZ, 0x7610, R65 ;  /* 0x00007610ff417816 */ /* 0x004fe20000000041 */
[----:B------:R-:W2:Y:S01]  /*3380*/  @!P6 LDG.E.U16 R102, desc[UR14][R96.64] ;  /* 0x0000000e6066e981 */ /* 0x000ea2000c1e1500 */
[----:B------:R-:W-:Y:S01]  /*3390*/  PRMT R143, RZ, 0x7610, R143 ;  /* 0x00007610ff8f7816 */ /* 0x000fe2000000008f */
[----:B-1----:R-:W-:Y:S01]  /*33a0*/  IMAD.WIDE R86, R240, 0x2, R124 ;  /* 0x00000002f0567825 */ /* 0x002fe200078e027c */
[----:B------:R-:W-:Y:S01]  /*33b0*/  ISETP.GE.AND P1, PT, R68, UR40, PT ;  /* 0x0000002844007c0c */ /* 0x000fe2000bf26270 */
[----:B------:R-:W2:Y:S01]  /*33c0*/  @!P3 LDG.E.U16 R92, desc[UR14][R74.64] ;  /* 0x0000000e4a5cb981 */ /* 0x000ea2000c1e1500 */
[----:B------:R-:W-:Y:S02]  /*33d0*/  PRMT R90, RZ, 0x7610, R90 ;  /* 0x00007610ff5a7816 */ /* 0x000fe4000000005a */
[----:B------:R-:W-:Y:S01]  /*33e0*/  PRMT R71, RZ, 0x7610, R71 ;  /* 0x00007610ff477816 */ /* 0x000fe20000000047 */
[----:B------:R1:W5:Y:S01]  /*33f0*/  @!P5 LDG.E.U16 R65, desc[UR14][R88.64] ;  /* 0x0000000e5841d981 */ /* 0x000362000c1e1500 */
[----:B------:R-:W-:Y:S01]  /*3400*/  ISETP.GE.AND P5, PT, R223, UR40, PT ;  /* 0x00000028df007c0c */ /* 0x000fe2000bfa6270 */
[----:B------:R-:W-:Y:S01]  /*3410*/  IMAD.WIDE R98, R62, 0x2, R124 ;  /* 0x000000023e627825 */ /* 0x000fe200078e027c */
[----:B------:R-:W-:Y:S01]  /*3420*/  ISETP.GE.AND P3, PT, R225, UR40, PT ;  /* 0x00000028e1007c0c */ /* 0x000fe2000bf66270 */
[----:B------:R1:W2:Y:S01]  /*3430*/  @!P4 LDG.E.U16 R67, desc[UR14][R86.64] ;  /* 0x0000000e5643c981 */ /* 0x0002a2000c1e1500 */
[----:B------:R-:W-:-:S02]  /*3440*/  ISETP.GE.AND P6, PT, R222, UR40, PT ;  /* 0x00000028de007c0c */ /* 0x000fc4000bfc6270 */
[----:B------:R-:W-:Y:S02]  /*3450*/  PRMT R91, RZ, 0x7610, R91 ;  /* 0x00007610ff5b7816 */ /* 0x000fe4000000005b */
[----:B------:R-:W-:Y:S01]  /*3460*/  PRMT R100, RZ, 0x7610, R100 ;  /* 0x00007610ff647816 */ /* 0x000fe20000000064 */
[--C-:B-1----:R-:W-:Y:S01]  /*3470*/  IMAD.WIDE R88, R241, 0x2, R124.reuse ;  /* 0x00000002f1587825 */ /* 0x102fe200078e027c */
[----:B------:R-:W-:Y:S01]  /*3480*/  ISETP.GE.AND P4, PT, R220, UR40, PT ;  /* 0x00000028dc007c0c */ /* 0x000fe2000bf86270 */
[----:B------:R-:W1:Y:S01]  /*3490*/  LDC R122, c[0x0][0x238] ;  /* 0x00008e00ff7a7b82 */ /* 0x000e620000000800 */
[----:B------:R-:W5:Y:S01]  /*34a0*/  @!P2 LDG.E.U16 R91, desc[UR14][R98.64] ;  /* 0x0000000e625ba981 */ /* 0x000f62000c1e1500 */
[----:B------:R-:W-:-:S03]  /*34b0*/  IMAD.WIDE R74, R239, 0x2, R124 ;  /* 0x00000002ef4a7825 */ /* 0x000fc600078e027c */
[----:B------:R0:W5:Y:S01]  /*34c0*/  @!P5 LDG.E.U16 R101, desc[UR14][R88.64] ;  /* 0x0000000e5865d981 */ /* 0x000162000c1e1500 */
[----:B------:R-:W-:Y:S01]  /*34d0*/  ISETP.GE.AND P5, PT, R219, UR40, PT ;  /* 0x00000028db007c0c */ /* 0x000fe2000bfa6270 */
[----:B------:R-:W-:Y:S01]  /*34e0*/  IMAD.WIDE R96, R242, 0x2, R124 ;  /* 0x00000002f2607825 */ /* 0x000fe200078e027c */
[----:B------:R-:W-:Y:S01]  /*34f0*/  PRMT R115, RZ, 0x7610, R115 ;  /* 0x00007610ff737816 */ /* 0x000fe20000000073 */
[----:B------:R-:W4:Y:S02]  /*3500*/  @!P3 LDG.E.U16 R143, desc[UR14][R74.64] ;  /* 0x0000000e4a8fb981 */ /* 0x000f24000c1e1500 */
[----:B------:R-:W-:Y:S01]  /*3510*/  IMAD.WIDE R116, R246, 0x2, R124 ;  /* 0x00000002f6747825 */ /* 0x000fe200078e027c */
[----:B------:R-:W-:Y:S01]  /*3520*/  PRMT R73, RZ, 0x7610, R73 ;  /* 0x00007610ff497816 */ /* 0x000fe20000000049 */
[----:B------:R0:W5:Y:S01]  /*3530*/  @!P6 LDG.E.U16 R90, desc[UR14][R96.64] ;  /* 0x0000000e605ae981 */ /* 0x000162000c1e1500 */
[----:B------:R-:W1:Y:S01]  /*3540*/  LDC R127, c[0x0][0x238] ;  /* 0x00008e00ff7f7b82 */ /* 0x000e620000000800 */
[----:B------:R-:W-:Y:S01]  /*3550*/  IMAD.WIDE R86, R244, 0x2, R124 ;  /* 0x00000002f4567825 */ /* 0x000fe200078e027c */
[----:B------:R-:W-:-:S02]  /*3560*/  ISETP.GE.AND P3, PT, R221, UR40, PT ;  /* 0x00000028dd007c0c */ /* 0x000fc4000bf66270 */
[----:B------:R-:W-:Y:S02]  /*3570*/  ISETP.GE.AND P6, PT, R218, UR40, PT ;  /* 0x00000028da007c0c */ /* 0x000fe4000bfc6270 */
[----:B------:R-:W5:Y:S01]  /*3580*/  @!P4 LDG.E.U16 R71, desc[UR14][R86.64] ;  /* 0x0000000e5647c981 */ /* 0x000f62000c1e1500 */
[----:B0-----:R-:W-:Y:S01]  /*3590*/  PRMT R89, RZ, 0x7610, R89 ;  /* 0x00007610ff597816 */ /* 0x001fe20000000059 */
[--C-:B------:R-:W-:Y:S01]  /*35a0*/  IMAD.WIDE R98, R61, 0x2, R124.reuse ;  /* 0x000000023d627825 */ /* 0x100fe200078e027c */
[----:B------:R-:W-:Y:S01]  /*35b0*/  ISETP.GE.AND P4, PT, R216, UR40, PT ;  /* 0x00000028d8007c0c */ /* 0x000fe2000bf86270 */
[----:B------:R-:W0:Y:S02]  /*35c0*/  LDC R180, c[0x0][0x238] ;  /* 0x00008e00ffb47b82 */ /* 0x000e240000000800 */
[----:B------:R-:W-:Y:S01]  /*35d0*/  IMAD.WIDE R96, R245, 0x2, R124 ;  /* 0x00000002f5607825 */ /* 0x000fe200078e027c */
[----:B------:R1:W5:Y:S01]  /*35e0*/  @!P1 LDG.E.U16 R89, desc[UR14][R98.64] ;  /* 0x0000000e62599981 */ /* 0x000362000c1e1500 */
[----:B------:R-:W-:-:S02]  /*35f0*/  PRMT R68, RZ, 0x7610, R68 ;  /* 0x00007610ff447816 */ /* 0x000fc40000000044 */
[----:B------:R-:W-:Y:S01]  /*3600*/  IMAD.WIDE R74, R243, 0x2, R124 ;  /* 0x00000002f34a7825 */ /* 0x000fe200078e027c */
[----:B------:R1:W5:Y:S01]  /*3610*/  @!P5 LDG.E.U16 R100, desc[UR14][R96.64] ;  /* 0x0000000e6064d981 */ /* 0x000362000c1e1500 */
[----:B------:R-:W-:Y:S01]  /*3620*/  ISETP.GE.AND P5, PT, R215, UR40, PT ;  /* 0x00000028d7007c0c */ /* 0x000fe2000bfa6270 */
[----:B------:R-:W0:Y:S02]  /*3630*/  LDC R134, c[0x0][0x238] ;  /* 0x00008e00ff867b82 */ /* 0x000e240000000800 */
[----:B------:R-:W3:Y:S01]  /*3640*/  @!P3 LDG.E.U16 R115, desc[UR14][R74.64] ;  /* 0x0000000e4a73b981 */ /* 0x000ee2000c1e1500 */
[----:B-1----:R-:W-:-:S03]  /*3650*/  PRMT R99, RZ, 0x7610, R99 ;  /* 0x00007610ff637816 */ /* 0x002fc60000000063 */
[----:B------:R1:W2:Y:S01]  /*3660*/  @!P6 LDG.E.U16 R68, desc[UR14][R116.64] ;  /* 0x0000000e7444e981 */ /* 0x0002a2000c1e1500 */
[----:B------:R-:W-:Y:S01]  /*3670*/  IMAD.WIDE R96, R248, 0x2, R124 ;  /* 0x00000002f8607825 */ /* 0x000fe200078e027c */
[----:B------:R-:W-:Y:S01]  /*3680*/  ISETP.GE.AND P3, PT, R217, UR40, PT ;  /* 0x00000028d9007c0c */ /* 0x000fe2000bf66270 */
[----:B------:R-:W0:Y:S01]  /*3690*/  LDC R130, c[0x0][0x238] ;  /* 0x00008e00ff827b82 */ /* 0x000e220000000800 */
[----:B------:R-:W-:Y:S02]  /*36a0*/  ISETP.GE.AND P6, PT, R214, UR40, PT ;  /* 0x00000028d6007c0c */ /* 0x000fe4000bfc6270 */
[----:B------:R-:W5:Y:S01]  /*36b0*/  @!P4 LDG.E.U16 R99, desc[UR14][R96.64] ;  /* 0x0000000e6063c981 */ /* 0x000f62000c1e1500 */
[----:B------:R-:W-:Y:S02]  /*36c0*/  PRMT R88, RZ, 0x7610, R88 ;  /* 0x00007610ff587816 */ /* 0x000fe40000000058 */
[----:B------:R-:W-:Y:S01]  /*36d0*/  ISETP.GE.AND P4, PT, R212, UR40, PT ;  /* 0x00000028d4007c0c */ /* 0x000fe2000bf86270 */
[----:B-1----:R-:W-:Y:S01]  /*36e0*/  IMAD.WIDE R116, R249, 0x2, R124 ;  /* 0x00000002f9747825 */ /* 0x002fe200078e027c */
[----:B------:R-:W-:Y:S01]  /*36f0*/  PRMT R75, RZ, 0x7610, R75 ;  /* 0x00007610ff4b7816 */ /* 0x000fe2000000004b */
[----:B------:R-:W1:Y:S01]  /*3700*/  LDC R132, c[0x0][0x238] ;  /* 0x00008e00ff847b82 */ /* 0x000e620000000800 */
[----:B------:R-:W-:Y:S01]  /*3710*/  PRMT R98, RZ, 0x7610, R98 ;  /* 0x00007610ff627816 */ /* 0x000fe20000000062 */
[----:B------:R-:W-:Y:S01]  /*3720*/  IMAD.WIDE R86, R247, 0x2, R124 ;  /* 0x00000002f7567825 */ /* 0x000fe200078e027c */
[----:B------:R0:W5:Y:S01]  /*3730*/  @!P5 LDG.E.U16 R88, desc[UR14][R116.64] ;  /* 0x0000000e7458d981 */ /* 0x000162000c1e1500 */
[----:B------:R-:W-:-:S02]  /*3740*/  ISETP.GE.AND P5, PT, R211, UR40, PT ;  /* 0x00000028d3007c0c */ /* 0x000fc4000bfa6270 */
[----:B------:R-:W-:Y:S01]  /*3750*/  IMAD.WIDE R118, R250, 0x2, R124 ;  /* 0x00000002fa767825 */ /* 0x000fe200078e027c */
[----:B------:R0:W5:Y:S01]  /*3760*/  @!P3 LDG.E.U16 R73, desc[UR14][R86.64] ;  /* 0x0000000e5649b981 */ /* 0x000162000c1e1500 */
[----:B------:R-:W-:Y:S01]  /*3770*/  PRMT R76, RZ, 0x7610, R76 ;  /* 0x00007610ff4c7816 */ /* 0x000fe2000000004c */
[----:B------:R-:W1:Y:S01]  /*3780*/  LDC R135, c[0x0][0x238] ;  /* 0x00008e00ff877b82 */ /* 0x000e620000000800 */
[----:B------:R-:W-:Y:S01]  /*3790*/  IMAD R126, R209, R126, RZ ;  /* 0x0000007ed17e7224 */ /* 0x000fe200078e02ff */
[----:B------:R0:W5:Y:S02]  /*37a0*/  @!P6 LDG.E.U16 R75, desc[UR14][R118.64] ;  /* 0x0000000e764be981 */ /* 0x000164000c1e1500 */
[----:B0-----:R-:W-:Y:S01]  /*37b0*/  IMAD.WIDE R116, R252, 0x2, R124 ;  /* 0x00000002fc747825 */ /* 0x001fe200078e027c */
[----:B------:R-:W-:-:S03]  /*37c0*/  ISETP.GE.AND P3, PT, R213, UR40, PT ;  /* 0x00000028d5007c0c */ /* 0x000fc6000bf66270 */
[----:B------:R-:W-:Y:S01]  /*37d0*/  IMAD R120, R211, R120, RZ ;  /* 0x00000078d3787224 */ /* 0x000fe200078e02ff */
[----:B------:R-:W-:Y:S01]  /*37e0*/  PRMT R87, RZ, 0x7610, R87 ;  /* 0x00007610ff577816 */ /* 0x000fe20000000057 */
[----:B------:R0:W5:Y:S01]  /*37f0*/  @!P4 LDG.E.U16 R98, desc[UR14][R116.64] ;  /* 0x0000000e7462c981 */ /* 0x000162000c1e1500 */
[----:B------:R-:W-:Y:S01]  /*3800*/  PRMT R74, RZ, 0x7610, R74 ;  /* 0x00007610ff4a7816 */ /* 0x000fe2000000004a */
[----:B------:R-:W-:-:S04]  /*3810*/  IMAD.WIDE R118, R60, 0x2, R124 ;  /* 0x000000023c767825 */ /* 0x000fc800078e027c */
[--C-:B------:R-:W-:Y:S01]  /*3820*/  IMAD.WIDE R120, R120, 0x2, R124.reuse ;  /* 0x0000000278787825 */ /* 0x100fe200078e027c */
[----:B------:R0:W5:Y:S03]  /*3830*/  @!P0 LDG.E.U16 R87, desc[UR14][R118.64] ;  /* 0x0000000e76578981 */ /* 0x000166000c1e1500 */
[--C-:B0-----:R-:W-:Y:S01]  /*3840*/  IMAD.WIDE R116, R126, 0x2, R124.reuse ;  /* 0x000000027e747825 */ /* 0x101fe200078e027c */
[----:B------:R0:W2:Y:S01]  /*3850*/  @!P5 LDG.E.U16 R74, desc[UR14][R120.64] ;  /* 0x0000000e784ad981 */ /* 0x0000a2000c1e1500 */
[----:B------:R-:W1:Y:S02]  /*3860*/  LDC R126, c[0x0][0x238] ;  /* 0x00008e00ff7e7b82 */ /* 0x000e640000000800 */
[----:B------:R-:W-:Y:S02]  /*3870*/  IMAD R129, R208, R129, RZ ;  /* 0x00000081d0817224 */ /* 0x000fe400078e02ff */
[----:B------:R-:W-:Y:S01]  /*3880*/  IMAD R128, R207, R128, RZ ;  /* 0x00000080cf807224 */ /* 0x000fe200078e02ff */
[----:B------:R-:W-:Y:S01]  /*3890*/  ISETP.GE.AND P6, PT, R210, UR40, PT ;  /* 0x00000028d2007c0c */ /* 0x000fe2000bfc6270 */
[----:B------:R-:W-:-:S02]  /*38a0*/  IMAD.WIDE R118, R129, 0x2, R124 ;  /* 0x0000000281767825 */ /* 0x000fc400078e027c */
[----:B------:R-:W1:Y:S02]  /*38b0*/  LDC R129, c[0x0][0x238] ;  /* 0x00008e00ff817b82 */ /* 0x000e640000000800 */
[----:B0-----:R-:W-:-:S04]  /*38c0*/  IMAD.WIDE R120, R128, 0x2, R124 ;  /* 0x0000000280787825 */ /* 0x001fc800078e027c */
[----:B------:R-:W-:Y:S02]  /*38d0*/  IMAD.WIDE R96, R251, 0x2, R124 ;  /* 0x00000002fb607825 */ /* 0x000fe400078e027c */
[----:B------:R-:W0:Y:S02]  /*38e0*/  LDC R128, c[0x0][0x238] ;  /* 0x00008e00ff807b82 */ /* 0x000e240000000800 */
[----:B------:R-:W-:Y:S01]  /*38f0*/  IMAD R122, R210, R122, RZ ;  /* 0x0000007ad27a7224 */ /* 0x000fe200078e02ff */
[----:B------:R1:W5:Y:S01]  /*3900*/  @!P3 LDG.E.U16 R76, desc[UR14][R96.64] ;  /* 0x0000000e604cb981 */ /* 0x000362000c1e1500 */
[----:B------:R-:W-:Y:S02]  /*3910*/  PRMT R78, RZ, 0x7610, R78 ;  /* 0x00007610ff4e7816 */ /* 0x000fe4000000004e */
[----:B------:R-:W-:Y:S01]  /*3920*/  ISETP.GE.AND P3, PT, R208, UR40, PT ;  /* 0x00000028d0007c0c */ /* 0x000fe2000bf66270 */
[----:B------:R-:W-:Y:S01]  /*3930*/  IMAD.WIDE R122, R122, 0x2, R124 ;  /* 0x000000027a7a7825 */ /* 0x000fe200078e027c */
[----:B------:R-:W-:-:S02]  /*3940*/  ISETP.GE.AND P0, PT, R209, UR40, PT ;  /* 0x00000028d1007c0c */ /* 0x000fc4000bf06270 */
[----:B------:R-:W-:Y:S02]  /*3950*/  PRMT R86, RZ, 0x7610, R86 ;  /* 0x00007610ff567816 */ /* 0x000fe40000000056 */
[----:B------:R1:W5:Y:S01]  /*3960*/  @!P6 LDG.E.U16 R78, desc[UR14][R122.64] ;  /* 0x0000000e7a4ee981 */ /* 0x000362000c1e1500 */
[C---:B------:R-:W-:Y:S01]  /*3970*/  ISETP.GE.AND P6, PT, R205.reuse, UR40, PT ;  /* 0x00000028cd007c0c */ /* 0x040fe2000bfc6270 */
[----:B------:R-:W-:Y:S01]  /*3980*/  IMAD R127, R206, R127, RZ ;  /* 0x0000007fce7f7224 */ /* 0x000fe200078e02ff */
[----:B-1----:R-:W-:Y:S01]  /*3990*/  PRMT R97, RZ, 0x7610, R97 ;  /* 0x00007610ff617816 */ /* 0x002fe20000000061 */
[----:B------:R-:W-:Y:S01]  /*39a0*/  IMAD R126, R205, R126, RZ ;  /* 0x0000007ecd7e7224 */ /* 0x000fe200078e02ff */
[----:B------:R-:W-:Y:S02]  /*39b0*/  LEA.HI R64, R0, 0x3e, RZ, 0x1a ;  /* 0x0000003e00407811 */ /* 0x000fe400078fd0ff */
[----:B------:R1:W5:Y:S01]  /*39c0*/  @!P3 LDG.E.U16 R86, desc[UR14][R118.64] ;  /* 0x0000000e7656b981 */ /* 0x000362000c1e1500 */
[----:B------:R-:W-:Y:S01]  /*39d0*/  PRMT R96, RZ, 0x7610, R96 ;  /* 0x00007610ff607816 */ /* 0x000fe20000000060 */
[--C-:B------:R-:W-:Y:S01]  /*39e0*/  IMAD.WIDE R122, R127, 0x2, R124.reuse ;  /* 0x000000027f7a7825 */ /* 0x100fe200078e027c */
[----:B------:R-:W-:Y:S01]  /*39f0*/  ISETP.GE.AND P3, PT, R203, UR40, PT ;  /* 0x00000028cb007c0c */ /* 0x000fe2000bf66270 */
[----:B------:R1:W5:Y:S01]  /*3a00*/  @!P0 LDG.E.U16 R97, desc[UR14][R116.64] ;  /* 0x0000000e74618981 */ /* 0x000362000c1e1500 */
[----:B------:R-:W-:Y:S01]  /*3a10*/  ISETP.GE.AND P0, PT, R204, UR40, PT ;  /* 0x00000028cc007c0c */ /* 0x000fe2000bf06270 */
[----:B------:R-:W-:Y:S01]  /*3a20*/  IMAD.WIDE R126, R126, 0x2, R124 ;  /* 0x000000027e7e7825 */ /* 0x000fe200078e027c */
[----:B------:R-:W-:-:S02]  /*3a30*/  ISETP.GE.AND P5, PT, R206, UR40, PT ;  /* 0x00000028ce007c0c */ /* 0x000fc4000bfa6270 */
[----:B------:R-:W-:Y:S01]  /*3a40*/  ISETP.GE.AND P2, PT, R64, UR40, PT ;  /* 0x0000002840007c0c */ /* 0x000fe2000bf46270 */
[----:B------:R-:W-:Y:S01]  /*3a50*/  IMAD R129, R204, R129, RZ ;  /* 0x00000081cc817224 */ /* 0x000fe200078e02ff */
[----:B------:R-:W-:Y:S01]  /*3a60*/  LEA.HI R64, R0, 0x4e, RZ, 0x1a ;  /* 0x0000004e00407811 */ /* 0x000fe200078fd0ff */
[----:B0-----:R-:W-:Y:S01]  /*3a70*/  IMAD R128, R203, R128, RZ ;  /* 0x00000080cb807224 */ /* 0x001fe200078e02ff */
[----:B------:R0:W5:Y:S01]  /*3a80*/  @!P6 LDG.E.U16 R96, desc[UR14][R126.64] ;  /* 0x0000000e7e60e981 */ /* 0x000162000c1e1500 */
[----:B-1----:R-:W-:Y:S01]  /*3a90*/  PRMT R118, RZ, 0x7610, R118 ;  /* 0x00007610ff767816 */ /* 0x002fe20000000076 */
[----:B------:R-:W-:Y:S01]  /*3aa0*/  IMAD R180, R199, R180, RZ ;  /* 0x000000b4c7b47224 */ /* 0x000fe200078e02ff */
[----:B------:R-:W-:Y:S02]  /*3ab0*/  ISETP.GE.AND P1, PT, R64, UR40, PT ;  /* 0x0000002840007c0c */ /* 0x000fe4000bf26270 */
[----:B------:R-:W-:Y:S02]  /*3ac0*/  ISETP.GE.AND P4, PT, R207, UR40, PT ;  /* 0x00000028cf007c0c */ /* 0x000fe4000bf86270 */
[----:B------:R-:W-:Y:S01]  /*3ad0*/  PRMT R117, RZ, 0x7610, R117 ;  /* 0x00007610ff757816 */ /* 0x000fe20000000075 */
[----:B0-----:R-:W-:Y:S01]  /*3ae0*/  IMAD.WIDE R126, R129, 0x2, R124 ;  /* 0x00000002817e7825 */ /* 0x001fe200078e027c */
[----:B------:R-:W-:-:S03]  /*3af0*/  PRMT R64, RZ, 0x7610, R64 ;  /* 0x00007610ff407816 */ /* 0x000fc60000000040 */
[----:B------:R-:W-:Y:S01]  /*3b00*/  IMAD.WIDE R128, R128, 0x2, R124 ;  /* 0x0000000280807825 */ /* 0x000fe200078e027c */
[----:B------:R0:W5:Y:S03]  /*3b10*/  @!P0 LDG.E.U16 R117, desc[UR14][R126.64] ;  /* 0x0000000e7e758981 */ /* 0x000166000c1e1500 */
[----:B------:R-:W-:Y:S01]  /*3b20*/  IMAD R134, R200, R134, RZ ;  /* 0x00000086c8867224 */ /* 0x000fe200078e02ff */
[----:B------:R1:W5:Y:S01]  /*3b30*/  @!P3 LDG.E.U16 R118, desc[UR14][R128.64] ;  /* 0x0000000e8076b981 */ /* 0x000362000c1e1500 */
[----:B------:R-:W-:Y:S02]  /*3b40*/  PRMT R80, RZ, 0x7610, R80 ;  /* 0x00007610ff507816 */ /* 0x000fe40000000050 */
[----:B------:R-:W-:Y:S01]  /*3b50*/  PRMT R116, RZ, 0x7610, R116 ;  /* 0x00007610ff747816 */ /* 0x000fe20000000074 */
[----:B------:R1:W5:Y:S01]  /*3b60*/  @!P5 LDG.E.U16 R64, desc[UR14][R122.64] ;  /* 0x0000000e7a40d981 */ /* 0x000362000c1e1500 */
[----:B0-----:R-:W-:-:S02]  /*3b70*/  IMAD.WIDE R126, R134, 0x2, R124 ;  /* 0x00000002867e7825 */ /* 0x001fc400078e027c */
[----:B------:R-:W0:Y:S01]  /*3b80*/  LDC R134, c[0x0][0x238] ;  /* 0x00008e00ff867b82 */ /* 0x000e220000000800 */
[----:B------:R-:W5:Y:S01]  /*3b90*/  @!P4 LDG.E.U16 R80, desc[UR14][R120.64] ;  /* 0x0000000e7850c981 */ /* 0x000f62000c1e1500 */
[----:B-1----:R-:W-:-:S04]  /*3ba0*/  IMAD.WIDE R128, R180, 0x2, R124 ;  /* 0x00000002b4807825 */ /* 0x002fc800078e027c */
[----:B------:R-:W-:Y:S02]  /*3bb0*/  IMAD.WIDE R122, R59, 0x2, R124 ;  /* 0x000000023b7a7825 */ /* 0x000fe400078e027c */
[----:B------:R-:W1:Y:S01]  /*3bc0*/  LDC R180, c[0x0][0x238] ;  /* 0x00008e00ffb47b82 */ /* 0x000e620000000800 */
[C---:B------:R-:W-:Y:S02]  /*3bd0*/  ISETP.GE.AND P4, PT, R202.reuse, UR40, PT ;  /* 0x00000028ca007c0c */ /* 0x040fe4000bf86270 */
[----:B------:R0:W5:Y:S01]  /*3be0*/  @!P2 LDG.E.U16 R116, desc[UR14][R122.64] ;  /* 0x0000000e7a74a981 */ /* 0x000162000c1e1500 */
[----:B------:R-:W-:Y:S01]  /*3bf0*/  ISETP.GE.AND P2, PT, R199, UR40, PT ;  /* 0x00000028c7007c0c */ /* 0x000fe2000bf46270 */
[----:B------:R-:W-:Y:S01]  /*3c00*/  IMAD R130, R202, R130, RZ ;  /* 0x00000082ca827224 */ /* 0x000fe200078e02ff */
[----:B------:R-:W-:Y:S02]  /*3c10*/  ISETP.GE.AND P5, PT, R201, UR40, PT ;  /* 0x00000028c9007c0c */ /* 0x000fe4000bfa6270 */
[----:B------:R-:W-:Y:S01]  /*3c20*/  PRMT R119, RZ, 0x7610, R119 ;  /* 0x00007610ff777816 */ /* 0x000fe20000000077 */
[----:B------:R-:W-:Y:S01]  /*3c30*/  IMAD.WIDE R130, R130, 0x2, R124 ;  /* 0x0000000282827825 */ /* 0x000fe200078e027c */
[----:B------:R-:W-:-:S02]  /*3c40*/  ISETP.GE.AND P3, PT, R198, UR40, PT ;  /* 0x00000028c6007c0c */ /* 0x000fc4000bf66270 */
[----:B0-----:R-:W-:Y:S01]  /*3c50*/  PRMT R122, RZ, 0x7610, R122 ;  /* 0x00007610ff7a7816 */ /* 0x001fe2000000007a */
[----:B------:R-:W-:Y:S01]  /*3c60*/  IMAD R132, R201, R132, RZ ;  /* 0x00000084c9847224 */ /* 0x000fe200078e02ff */
[----:B------:R-:W-:Y:S01]  /*3c70*/  ISETP.GE.AND P0, PT, R200, UR40, PT ;  /* 0x00000028c8007c0c */ /* 0x000fe2000bf06270 */
[----:B------:R-:W-:Y:S01]  /*3c80*/  IMAD R135, R198, R135, RZ ;  /* 0x00000087c6877224 */ /* 0x000fe200078e02ff */
[----:B------:R0:W5:Y:S01]  /*3c90*/  @!P4 LDG.E.U16 R119, desc[UR14][R130.64] ;  /* 0x0000000e8277c981 */ /* 0x000162000c1e1500 */
[----:B------:R-:W-:Y:S01]  /*3ca0*/  PRMT R120, RZ, 0x7610, R120 ;  /* 0x00007610ff787816 */ /* 0x000fe20000000078 */
[----:B------:R-:W-:Y:S01]  /*3cb0*/  IMAD.WIDE R132, R132, 0x2, R124 ;  /* 0x0000000284847825 */ /* 0x000fe200078e027c */
[----:B------:R-:W-:Y:S01]  /*3cc0*/  ISETP.GE.AND P4, PT, R197, UR40, PT ;  /* 0x00000028c5007c0c */ /* 0x000fe2000bf86270 */
[----:B------:R0:W5:Y:S01]  /*3cd0*/  @!P2 LDG.E.U16 R122, desc[UR14][R128.64] ;  /* 0x0000000e807aa981 */ /* 0x000162000c1e1500 */
[----:B------:R-:W-:Y:S02]  /*3ce0*/  PRMT R145, RZ, 0x7610, R145 ;  /* 0x00007610ff917816 */ /* 0x000fe40000000091 */
[----:B------:R-:W-:Y:S01]  /*3cf0*/  PRMT R121, RZ, 0x7610, R121 ;  /* 0x00007610ff797816 */ /* 0x000fe20000000079 */
[----:B-1----:R-:W-:Y:S01]  /*3d00*/  IMAD R180, R191, R180, RZ ;  /* 0x000000b4bfb47224 */ /* 0x002fe200078e02ff */
[----:B------:R1:W5:Y:S01]  /*3d10*/  @!P5 LDG.E.U16 R120, desc[UR14][R132.64] ;  /* 0x0000000e8478d981 */ /* 0x000362000c1e1500 */
[----:B0-----:R-:W-:Y:S01]  /*3d20*/  IMAD.WIDE R130, R135, 0x2, R124 ;  /* 0x0000000287827825 */ /* 0x001fe200078e027c */
[----:B------:R-:W-:-:S03]  /*3d30*/  PRMT R144, RZ, 0x7610, R144 ;  /* 0x00007610ff907816 */ /* 0x000fc60000000090 */
[----:B------:R-:W-:Y:S01]  /*3d40*/  IMAD R134, R197, R134, RZ ;  /* 0x00000086c5867224 */ /* 0x000fe200078e02ff */
[----:B------:R-:W0:Y:S01]  /*3d50*/  LDC R129, c[0x0][0x238] ;  /* 0x00008e00ff817b82 */ /* 0x000e220000000800 */
[----:B------:R1:W5:Y:S01]  /*3d60*/  @!P3 LDG.E.U16 R145, desc[UR14][R130.64] ;  /* 0x0000000e8291b981 */ /* 0x000362000c1e1500 */
[----:B------:R-:W-:Y:S01]  /*3d70*/  PRMT R123, RZ, 0x7610, R123 ;  /* 0x00007610ff7b7816 */ /* 0x000fe2000000007b */
[--C-:B------:R-:W-:Y:S02]  /*3d80*/  IMAD.WIDE R134, R134, 0x2, R124.reuse ;  /* 0x0000000286867825 */ /* 0x100fe400078e027c */
[----:B------:R1:W5:Y:S02]  /*3d90*/  @!P0 LDG.E.U16 R121, desc[UR14][R126.64] ;  /* 0x0000000e7e798981 */ /* 0x000364000c1e1500 */
[--C-:B-1----:R-:W-:Y:S02]  /*3da0*/  IMAD.WIDE R132, R58, 0x2, R124.reuse ;  /* 0x000000023a847825 */ /* 0x102fe400078e027c */
[----:B------:R-:W5:Y:S02]  /*3db0*/  @!P4 LDG.E.U16 R123, desc[UR14][R134.64] ;  /* 0x0000000e867bc981 */ /* 0x000f64000c1e1500 */
[----:B------:R-:W-:-:S02]  /*3dc0*/  IMAD.WIDE R130, R180, 0x2, R124 ;  /* 0x00000002b4827825 */ /* 0x000fc400078e027c */
[----:B------:R-:W1:Y:S01]  /*3dd0*/  LDC R180, c[0x0][0x238] ;  /* 0x00008e00ffb47b82 */ /* 0x000e620000000800 */
[----:B------:R0:W5:Y:S07]  /*3de0*/  @!P1 LDG.E.U16 R144, desc[UR14][R132.64] ;  /* 0x0000000e84909981 */ /* 0x00016e000c1e1500 */
[----:B------:R-:W4:Y:S01]  /*3df0*/  LDC R127, c[0x0][0x238] ;  /* 0x00008e00ff7f7b82 */ /* 0x000f220000000800 */
[----:B0-----:R-:W-:-:S07]  /*3e00*/  LEA.HI R132, R0, 0x5e, RZ, 0x1a ;  /* 0x0000005e00847811 */ /* 0x001fce00078fd0ff */
[----:B------:R-:W0:Y:S01]  /*3e10*/  LDC R133, c[0x0][0x238] ;  /* 0x00008e00ff857b82 */ /* 0x000e220000000800 */
[----:B------:R-:W-:-:S07]  /*3e20*/  ISETP.GE.AND P0, PT, R132, UR40, PT ;  /* 0x0000002884007c0c */ /* 0x000fce000bf06270 */
[----:B------:R-:W0:Y:S01]  /*3e30*/  LDC R134, c[0x0][0x238] ;  /* 0x00008e00ff867b82 */ /* 0x000e220000000800 */
[C---:B------:R-:W-:Y:S01]  /*3e40*/  ISETP.GE.AND P4, PT, R195.reuse, UR40, PT ;  /* 0x00000028c3007c0c */ /* 0x040fe2000bf86270 */
[----:B------:R-:W-:-:S06]  /*3e50*/  IMAD R129, R195, R129, RZ ;  /* 0x00000081c3817224 */ /* 0x000fcc00078e02ff */
[----:B------:R-:W3:Y:S01]  /*3e60*/  LDC R132, c[0x0][0x238] ;  /* 0x00008e00ff847b82 */ /* 0x000ee20000000800 */
[----:B------:R-:W-:Y:S01]  /*3e70*/  PRMT R153, RZ, 0x7610, R153 ;  /* 0x00007610ff997816 */ /* 0x000fe20000000099 */
[----:B------:R-:W-:Y:S01]  /*3e80*/  IMAD.WIDE R128, R129, 0x2, R124 ;  /* 0x0000000281807825 */ /* 0x000fe200078e027c */
[----:B------:R-:W-:Y:S02]  /*3e90*/  ISETP.GE.AND P2, PT, R186, UR40, PT ;  /* 0x00000028ba007c0c */ /* 0x000fe4000bf46270 */
[----:B------:R-:W-:Y:S01]  /*3ea0*/  ISETP.GE.AND P3, PT, R196, UR40, PT ;  /* 0x00000028c4007c0c */ /* 0x000fe2000bf66270 */
[----:B-1----:R-:W-:Y:S01]  /*3eb0*/  IMAD R180, R186, R180, RZ ;  /* 0x000000b4bab47224 */ /* 0x002fe200078e02ff */
[----:B------:R1:W5:Y:S01]  /*3ec0*/  @!P4 LDG.E.U16 R153, desc[UR14][R128.64] ;  /* 0x0000000e8099c981 */ /* 0x000362000c1e1500 */
[----:B----4-:R-:W-:Y:S01]  /*3ed0*/  IMAD R127, R196, R127, RZ ;  /* 0x0000007fc47f7224 */ /* 0x010fe200078e02ff */
[----:B------:R-:W-:Y:S02]  /*3ee0*/  ISETP.GE.AND P4, PT, R188, UR40, PT ;  /* 0x00000028bc007c0c */ /* 0x000fe4000bf86270 */
[----:B------:R-:W-:Y:S01]  /*3ef0*/  PRMT R160, RZ, 0x7610, R160 ;  /* 0x00007610ffa07816 */ /* 0x000fe200000000a0 */
[----:B------:R-:W-:Y:S01]  /*3f00*/  IMAD.WIDE R126, R127, 0x2, R124 ;  /* 0x000000027f7e7825 */ /* 0x000fe200078e027c */
[----:B------:R-:W-:Y:S01]  /*3f10*/  PRMT R152, RZ, 0x7610, R152 ;  /* 0x00007610ff987816 */ /* 0x000fe20000000098 */
[----:B------:R-:W4:Y:S02]  /*3f20*/  LDC R135, c[0x0][0x238] ;  /* 0x00008e00ff877b82 */ /* 0x000f240000000800 */
[----:B-1----:R-:W-:Y:S01]  /*3f30*/  IMAD.WIDE R128, R180, 0x2, R124 ;  /* 0x00000002b4807825 */ /* 0x002fe200078e027c */
[----:B------:R-:W-:-:S02]  /*3f40*/  PRMT R163, RZ, 0x7610, R163 ;  /* 0x00007610ffa37816 */ /* 0x000fc400000000a3 */
[----:B------:R1:W5:Y:S01]  /*3f50*/  @!P3 LDG.E.U16 R152, desc[UR14][R126.64] ;  /* 0x0000000e7e98b981 */ /* 0x000362000c1e1500 */
[----:B0-----:R-:W-:Y:S02]  /*3f60*/  IMAD R133, R194, R133, RZ ;  /* 0x00000085c2857224 */ /* 0x001fe400078e02ff */
[----:B------:R-:W-:Y:S01]  /*3f70*/  IMAD R134, R188, R134, RZ ;  /* 0x00000086bc867224 */ /* 0x000fe200078e02ff */
[----:B------:R0:W5:Y:S01]  /*3f80*/  @!P2 LDG.E.U16 R160, desc[UR14][R128.64] ;  /* 0x0000000e80a0a981 */ /* 0x000162000c1e1500 */
[----:B---3--:R-:W-:Y:S02]  /*3f90*/  IMAD R132, R49, R132, RZ ;  /* 0x0000008431847224 */ /* 0x008fe400078e02ff */
[--C-:B-1----:R-:W-:Y:S02]  /*3fa0*/  IMAD.WIDE R126, R133, 0x2, R124.reuse ;  /* 0x00000002857e7825 */ /* 0x102fe400078e027c */
[----:B------:R-:W1:Y:S02]  /*3fb0*/  LDC R133, c[0x0][0x238] ;  /* 0x00008e00ff857b82 */ /* 0x000e640000000800 */
[----:B0-----:R-:W-:-:S05]  /*3fc0*/  IMAD.WIDE R128, R134, 0x2, R124 ;  /* 0x0000000286807825 */ /* 0x001fca00078e027c */
[----:B------:R0:W3:Y:S02]  /*3fd0*/  @!P4 LDG.E.U16 R163, desc[UR14][R128.64] ;  /* 0x0000000e80a3c981 */ /* 0x0000e4000c1e1500 */
[----:B0-----:R-:W-:Y:S02]  /*3fe0*/  IMAD.WIDE R128, R132, 0x2, R124 ;  /* 0x0000000284807825 */ /* 0x001fe400078e027c */
[----:B------:R-:W0:Y:S01]  /*3ff0*/  LDC R132, c[0x0][0x238] ;  /* 0x00008e00ff847b82 */ /* 0x000e220000000800 */
[----:B------:R-:W-:Y:S02]  /*4000*/  ISETP.GE.AND P5, PT, R191, UR40, PT ;  /* 0x00000028bf007c0c */ /* 0x000fe4000bfa6270 */
[----:B------:R-:W-:Y:S02]  /*4010*/  ISETP.GE.AND P2, PT, R49, UR40, PT ;  /* 0x0000002831007c0c */ /* 0x000fe4000bf46270 */
[----:B------:R-:W-:Y:S01]  /*4020*/  PRMT R151, RZ, 0x7610, R151 ;  /* 0x00007610ff977816 */ /* 0x000fe20000000097 */
[----:B-1----:R-:W-:Y:S01]  /*4030*/  IMAD R133, R46, R133, RZ ;  /* 0x000000852e857224 */ /* 0x002fe200078e02ff */
[----:B------:R-:W-:-:S02]  /*4040*/  PRMT R165, RZ, 0x7610, R165 ;  /* 0x00007610ffa57816 */ /* 0x000fc400000000a5 */
[----:B------:R-:W-:-:S05]  /*4050*/  ISETP.GE.AND P1, PT, R194, UR40, PT ;  /* 0x00000028c2007c0c */ /* 0x000fca000bf26270 */
[----:B------:R1:W3:Y:S04]  /*4060*/  @!P5 LDG.E.U16 R151, desc[UR14][R130.64] ;  /* 0x0000000e8297d981 */ /* 0x0002e8000c1e1500 */
[----:B------:R4:W3:Y:S01]  /*4070*/  @!P2 LDG.E.U16 R165, desc[UR14][R128.64] ;  /* 0x0000000e80a5a981 */ /* 0x0008e2000c1e1500 */
[----:B-1----:R-:W-:Y:S02]  /*4080*/  IMAD.WIDE R130, R133, 0x2, R124 ;  /* 0x0000000285827825 */ /* 0x002fe400078e027c */
[----:B------:R-:W1:Y:S02]  /*4090*/  LDC R133, c[0x0][0x238] ;  /* 0x00008e00ff857b82 */ /* 0x000e640000000800 */
[----:B0-----:R-:W-:-:S04]  /*40a0*/  IMAD R132, R53, R132, RZ ;  /* 0x0000008435847224 */ /* 0x001fc800078e02ff */
[----:B----4-:R-:W-:Y:S02]  /*40b0*/  IMAD.WIDE R128, R132, 0x2, R124 ;  /* 0x0000000284807825 */ /* 0x010fe400078e027c */
[----:B------:R-:W0:Y:S01]  /*40c0*/  LDC R132, c[0x0][0x238] ;  /* 0x00008e00ff847b82 */ /* 0x000e220000000800 */
[C---:B------:R-:W-:Y:S02]  /*40d0*/  ISETP.GE.AND P3, PT, R189.reuse, UR40, PT ;  /* 0x00000028bd007c0c */ /* 0x040fe4000bf66270 */
[----:B------:R-:W-:Y:S01]  /*40e0*/  PRMT R161, RZ, 0x7610, R161 ;  /* 0x00007610ffa17816 */ /* 0x000fe200000000a1 */
[----:B------:R-:W-:Y:S01]  /*40f0*/  IMAD R135, R189, R135, RZ ;  /* 0x00000087bd877224 */ /* 0x000fe200078e02ff */
[----:B------:R-:W-:-:S04]  /*4100*/  PRMT R162, RZ, 0x7610, R162 ;  /* 0x00007610ffa27816 */ /* 0x000fc800000000a2 */
[----:B------:R4:W3:Y:S01]  /*4110*/  @!P1 LDG.E.U16 R161, desc[UR14][R126.64] ;  /* 0x0000000e7ea19981 */ /* 0x0008e2000c1e1500 */
[----:B------:R-:W-:Y:S02]  /*4120*/  ISETP.GE.AND P1, PT, R182, UR40, PT ;  /* 0x00000028b6007c0c */ /* 0x000fe4000bf26270 */
[----:B------:R-:W-:Y:S01]  /*4130*/  PRMT R166, RZ, 0x7610, R166 ;  /* 0x00007610ffa67816 */ /* 0x000fe200000000a6 */
[----:B----4-:R-:W-:-:S05]  /*4140*/  IMAD.WIDE R126, R135, 0x2, R124 ;  /* 0x00000002877e7825 */ /* 0x010fca00078e027c */
[----:B------:R4:W3:Y:S01]  /*4150*/  @!P3 LDG.E.U16 R162, desc[UR14][R126.64] ;  /* 0x0000000e7ea2b981 */ /* 0x0008e2000c1e1500 */
[----:B-1----:R-:W-:Y:S01]  /*4160*/  IMAD R133, R182, R133, RZ ;  /* 0x00000085b6857224 */ /* 0x002fe200078e02ff */
[----:B------:R-:W-:Y:S01]  /*4170*/  PRMT R168, RZ, 0x7610, R168 ;  /* 0x00007610ffa87816 */ /* 0x000fe200000000a8 */
[----:B0-----:R-:W-:Y:S02]  /*4180*/  IMAD R132, R181, R132, RZ ;  /* 0x00000084b5847224 */ /* 0x001fe400078e02ff */
[----:B----4-:R-:W-:-:S05]  /*4190*/  IMAD.WIDE R126, R57, 0x2, R124 ;  /* 0x00000002397e7825 */ /* 0x010fca00078e027c */
[----:B------:R0:W4:Y:S01]  /*41a0*/  @!P0 LDG.E.U16 R166, desc[UR14][R126.64] ;  /* 0x0000000e7ea68981 */ /* 0x000122000c1e1500 */
[----:B------:R-:W-:Y:S02]  /*41b0*/  ISETP.GE.AND P5, PT, R46, UR40, PT ;  /* 0x000000282e007c0c */ /* 0x000fe4000bfa6270 */
[----:B------:R-:W-:Y:S01]  /*41c0*/  ISETP.GE.AND P3, PT, R53, UR40, PT ;  /* 0x0000002835007c0c */ /* 0x000fe2000bf66270 */
[----:B0-----:R-:W-:Y:S02]  /*41d0*/  IMAD.WIDE R126, R133, 0x2, R124 ;  /* 0x00000002857e7825 */ /* 0x001fe400078e027c */
[----:B------:R-:W0:Y:S03]  /*41e0*/  LDC R133, c[0x0][0x238] ;  /* 0x00008e00ff857b82 */ /* 0x000e260000000800 */
[----:B------:R1:W4:Y:S01]  /*41f0*/  @!P1 LDG.E.U16 R168, desc[UR14][R126.64] ;  /* 0x0000000e7ea89981 */ /* 0x000322000c1e1500 */
[----:B------:R-:W-:Y:S01]  /*4200*/  PRMT R164, RZ, 0x7610, R164 ;  /* 0x00007610ffa47816 */ /* 0x000fe200000000a4 */
[----:B-1----:R-:W-:Y:S01]  /*4210*/  IMAD.WIDE R126, R132, 0x2, R124 ;  /* 0x00000002847e7825 */ /* 0x002fe200078e027c */
[----:B------:R-:W-:-:S02]  /*4220*/  PRMT R167, RZ, 0x7610, R167 ;  /* 0x00007610ffa77816 */ /* 0x000fc400000000a7 */
[----:B------:R-:W1:Y:S01]  /*4230*/  LDC R132, c[0x0][0x238] ;  /* 0x00008e00ff847b82 */ /* 0x000e620000000800 */
[----:B------:R-:W-:Y:S01]  /*4240*/  ISETP.GE.AND P0, PT, R181, UR40, PT ;  /* 0x00000028b5007c0c */ /* 0x000fe2000bf06270 */
[----:B------:R2:W4:Y:S01]  /*4250*/  @!P5 LDG.E.U16 R164, desc[UR14][R130.64] ;  /* 0x0000000e82a4d981 */ /* 0x000522000c1e1500 */
[----:B------:R-:W-:-:S03]  /*4260*/  ISETP.GE.AND P1, PT, R45, UR40, PT ;  /* 0x000000282d007c0c */ /* 0x000fc6000bf26270 */
[----:B------:R-:W4:Y:S01]  /*4270*/  @!P3 LDG.E.U16 R167, desc[UR14][R128.64] ;  /* 0x0000000e80a7b981 */ /* 0x000f22000c1e1500 */
[----:B------:R-:W-:Y:S01]  /*4280*/  PRMT R169, RZ, 0x7610, R169 ;  /* 0x00007610ffa97816 */ /* 0x000fe200000000a9 */
[----:B0-----:R-:W-:Y:S01]  /*4290*/  IMAD R133, R45, R133, RZ ;  /* 0x000000852d857224 */ /* 0x001fe200078e02ff */
[----:B------:R-:W-:Y:S01]  /*42a0*/  PRMT R170, RZ, 0x7610, R170 ;  /* 0x00007610ffaa7816 */ /* 0x000fe200000000aa */
[----:B--2---:R-:W0:Y:S04]  /*42b0*/  LDC R130, c[0x0][0x238] ;  /* 0x00008e00ff827b82 */ /* 0x004e280000000800 */
[----:B------:R2:W4:Y:S01]  /*42c0*/  @!P0 LDG.E.U16 R169, desc[UR14][R126.64] ;  /* 0x0000000e7ea98981 */ /* 0x000522000c1e1500 */
[----:B------:R-:W-:Y:S02]  /*42d0*/  PRMT R171, RZ, 0x7610, R171 ;  /* 0x00007610ffab7816 */ /* 0x000fe400000000ab */
[----:B------:R-:W-:-:S02]  /*42e0*/  PRMT R172, RZ, 0x7610, R172 ;  /* 0x00007610ffac7816 */ /* 0x000fc400000000ac */
[----:B------:R-:W-:Y:S01]  /*42f0*/  PRMT R173, RZ, 0x7610, R173 ;  /* 0x00007610ffad7816 */ /* 0x000fe200000000ad */
[----:B------:R-:W0:Y:S01]  /*4300*/  LDC R131, c[0x0][0x238] ;  /* 0x00008e00ff837b82 */ /* 0x000e220000000800 */
[----:B--2---:R-:W-:-:S04]  /*4310*/  IMAD.WIDE R126, R133, 0x2, R124 ;  /* 0x00000002857e7825 */ /* 0x004fc800078e027c */
[C---:B-1----:R-:W-:Y:S01]  /*4320*/  IMAD R132, R47.reuse, R132, RZ ;  /* 0x000000842f847224 */ /* 0x042fe200078e02ff */
[----:B------:R1:W2:Y:S01]  /*4330*/  @!P1 LDG.E.U16 R170, desc[UR14][R126.64] ;  /* 0x0000000e7eaa9981 */ /* 0x0002a2000c1e1500 */
[----:B------:R-:W-:Y:S01]  /*4340*/  ISETP.GE.AND P0, PT, R47, UR40, PT ;  /* 0x000000282f007c0c */ /* 0x000fe2000bf06270 */
[----:B------:R-:W5:Y:S01]  /*4350*/  LDC R129, c[0x0][0x238] ;  /* 0x00008e00ff817b82 */ /* 0x000f620000000800 */
[----:B-1----:R-:W-:-:S07]  /*4360*/  IMAD.WIDE R126, R132, 0x2, R124 ;  /* 0x00000002847e7825 */ /* 0x002fce00078e027c */
[----:B------:R-:W1:Y:S04]  /*4370*/  LDC R132, c[0x0][0x238] ;  /* 0x00008e00ff847b82 */ /* 0x000e680000000800 */
[----:B------:R0:W2:Y:S01]  /*4380*/  @!P0 LDG.E.U16 R171, desc[UR14][R126.64] ;  /* 0x0000000e7eab8981 */ /* 0x0000a2000c1e1500 */
[----:B------:R-:W-:Y:S02]  /*4390*/  ISETP.GE.AND P0, PT, R48, UR40, PT ;  /* 0x0000002830007c0c */ /* 0x000fe4000bf06270 */
[----:B0-----:R-:W-:-:S04]  /*43a0*/  LEA.HI R126, R0, 0x6e, RZ, 0x1a ;  /* 0x0000006e007e7811 */ /* 0x001fc800078fd0ff */
[----:B------:R-:W-:Y:S01]  /*43b0*/  ISETP.GE.AND P1, PT, R126, UR40, PT ;  /* 0x000000287e007c0c */ /* 0x000fe2000bf26270 */
[----:B-1----:R-:W-:-:S04]  /*43c0*/  IMAD R132, R48, R132, RZ ;  /* 0x0000008430847224 */ /* 0x002fc800078e02ff */
[----:B------:R-:W-:-:S05]  /*43d0*/  IMAD.WIDE R126, R132, 0x2, R124 ;  /* 0x00000002847e7825 */ /* 0x000fca00078e027c */
[----:B------:R0:W2:Y:S01]  /*43e0*/  @!P0 LDG.E.U16 R172, desc[UR14][R126.64] ;  /* 0x0000000e7eac8981 */ /* 0x0000a2000c1e1500 */
[----:B------:R-:W-:Y:S02]  /*43f0*/  IMAD R130, R50, R130, RZ ;  /* 0x0000008232827224 */ /* 0x000fe400078e02ff */
[----:B0-----:R-:W-:-:S05]  /*4400*/  IMAD.WIDE R126, R56, 0x2, R124 ;  /* 0x00000002387e7825 */ /* 0x001fca00078e027c */
[----:B------:R0:W2:Y:S01]  /*4410*/  @!P1 LDG.E.U16 R173, desc[UR14][R126.64] ;  /* 0x0000000e7ead9981 */ /* 0x0000a2000c1e1500 */
[----:B------:R-:W-:Y:S01]  /*4420*/  ISETP.GE.AND P0, PT, R50, UR40, PT ;  /* 0x0000002832007c0c */ /* 0x000fe2000bf06270 */
[----:B0-----:R-:W-:Y:S02]  /*4430*/  IMAD.WIDE R126, R130, 0x2, R124 ;  /* 0x00000002827e7825 */ /* 0x001fe400078e027c */
[----:B------:R-:W0:Y:S01]  /*4440*/  LDC R130, c[0x0][0x238] ;  /* 0x00008e00ff827b82 */ /* 0x000e220000000800 */
[----:B------:R-:W-:Y:S02]  /*4450*/  PRMT R174, RZ, 0x7610, R174 ;  /* 0x00007610ffae7816 */ /* 0x000fe400000000ae */
[C---:B------:R-:W-:Y:S01]  /*4460*/  ISETP.GE.AND P1, PT, R51.reuse, UR40, PT ;  /* 0x0000002833007c0c */ /* 0x040fe2000bf26270 */
[----:B------:R-:W-:Y:S01]  /*4470*/  IMAD R131, R51, R131, RZ ;  /* 0x0000008333837224 */ /* 0x000fe200078e02ff */
[----:B------:R-:W-:-:S05]  /*4480*/  PRMT R175, RZ, 0x7610, R175 ;  /* 0x00007610ffaf7816 */ /* 0x000fca00000000af */
[----:B------:R1:W2:Y:S01]  /*4490*/  @!P0 LDG.E.U16 R174, desc[UR14][R126.64] ;  /* 0x0000000e7eae8981 */ /* 0x0002a2000c1e1500 */
[C---:B------:R-:W-:Y:S02]  /*44a0*/  ISETP.GE.AND P0, PT, R52.reuse, UR40, PT ;  /* 0x0000002834007c0c */ /* 0x040fe4000bf06270 */
[----:B------:R-:W-:Y:S01]  /*44b0*/  PRMT R176, RZ, 0x7610, R176 ;  /* 0x00007610ffb07816 */ /* 0x000fe200000000b0 */
[----:B-1----:R-:W-:Y:S01]  /*44c0*/  IMAD.WIDE R126, R131, 0x2, R124 ;  /* 0x00000002837e7825 */ /* 0x002fe200078e027c */
[----:B------:R-:W1:Y:S04]  /*44d0*/  S2R R128, SR_TID.X ;  /* 0x0000000000807919 */ /* 0x000e680000002100 */
[----:B------:R5:W2:Y:S01]  /*44e0*/  @!P1 LDG.E.U16 R175, desc[UR14][R126.64] ;  /* 0x0000000e7eaf9981 */ /* 0x000aa2000c1e1500 */
[----:B0-----:R-:W-:-:S04]  /*44f0*/  IMAD R130, R52, R130, RZ ;  /* 0x0000008234827224 */ /* 0x001fc800078e02ff */
[----:B-----5:R-:W-:-:S05]  /*4500*/  IMAD.WIDE R126, R130, 0x2, R124 ;  /* 0x00000002827e7825 */ /* 0x020fca00078e027c */
[----:B------:R0:W5:Y:S01]  /*4510*/  @!P0 LDG.E.U16 R176, desc[UR14][R126.64] ;  /* 0x0000000e7eb08981 */ /* 0x000162000c1e1500 */
[C---:B------:R-:W-:Y:S01]  /*4520*/  ISETP.GE.AND P0, PT, R54.reuse, UR40, PT ;  /* 0x0000002836007c0c */ /* 0x040fe2000bf06270 */
[----:B------:R-:W-:Y:S01]  /*4530*/  IMAD R129, R54, R129, RZ ;  /* 0x0000008136817224 */ /* 0x000fe200078e02ff */
[----:B------:R-:W-:Y:S02]  /*4540*/  PRMT R177, RZ, 0x7610, R177 ;  /* 0x00007610ffb17816 */ /* 0x000fe400000000b1 */
[----:B0-----:R-:W-:-:S04]  /*4550*/  LOP3.LUT R126, R3, 0x7c, RZ, 0xfc, !PT ;  /* 0x0000007c037e7812 */ /* 0x001fc800078efcff */
[----:B------:R-:W-:Y:S01]  /*4560*/  ISETP.GE.AND P1, PT, R126, UR40, PT ;  /* 0x000000287e007c0c */ /* 0x000fe2000bf26270 */
[----:B------:R-:W-:Y:S01]  /*4570*/  IMAD.WIDE R126, R129, 0x2, R124 ;  /* 0x00000002817e7825 */ /* 0x000fe200078e027c */
[----:B------:R-:W-:Y:S01]  /*4580*/  PRMT R178, RZ, 0x7610, R178 ;  /* 0x00007610ffb27816 */ /* 0x000fe200000000b2 */
[----:B------:R-:W0:Y:S03]  /*4590*/  S2R R180, SR_TID.X ;  /* 0x0000000000b47919 */ /* 0x000e260000002100 */
[----:B------:R1:W5:Y:S02]  /*45a0*/  @!P0 LDG.E.U16 R177, desc[UR14][R126.64] ;  /* 0x0000000e7eb18981 */ /* 0x000364000c1e1500 */
[----:B-1----:R-:W-:-:S05]  /*45b0*/  IMAD.WIDE R126, R63, 0x2, R124 ;  /* 0x000000023f7e7825 */ /* 0x002fca00078e027c */
[----:B------:R1:W5:Y:S02]  /*45c0*/  @!P1 LDG.E.U16 R178, desc[UR14][R126.64] ;  /* 0x0000000e7eb29981 */ /* 0x000364000c1e1500 */
[----:B-1----:R-:W-:-:S04]  /*45d0*/  LEA.HI R126, R0, 0x7e, RZ, 0x1a ;  /* 0x0000007e007e7811 */ /* 0x002fc800078fd0ff */
[----:B------:R-:W-:Y:S02]  /*45e0*/  ISETP.GE.AND P0, PT, R126, UR40, PT ;  /* 0x000000287e007c0c */ /* 0x000fe4000bf06270 */
[----:B------:R-:W-:Y:S02]  /*45f0*/  LOP3.LUT R126, R128, 0x7f, RZ, 0xc0, !PT ;  /* 0x0000007f807e7812 */ /* 0x000fe400078ec0ff */
[----:B------:R-:W-:Y:S02]  /*4600*/  PRMT R179, RZ, 0x7610, R179 ;  /* 0x00007610ffb37816 */ /* 0x000fe400000000b3 */
[----:B------:R-:W-:Y:S01]  /*4610*/  ISETP.GE.AND P1, PT, R126, UR40, PT ;  /* 0x000000287e007c0c */ /* 0x000fe2000bf26270 */
[----:B------:R-:W-:-:S06]  /*4620*/  IMAD.WIDE R126, R55, 0x2, R124 ;  /* 0x00000002377e7825 */ /* 0x000fcc00078e027c */
[----:B------:R1:W5:Y:S01]  /*4630*/  @!P0 LDG.E.U16 R179, desc[UR14][R126.64] ;  /* 0x0000000e7eb38981 */ /* 0x000362000c1e1500 */
[----:B0-----:R-:W-:-:S05]  /*4640*/  LOP3.LUT R180, R180, 0x7f, RZ, 0xc0, !PT ;  /* 0x0000007fb4b47812 */ /* 0x001fca00078ec0ff */
[----:B------:R-:W-:Y:S02]  /*4650*/  IMAD R180, R180, UR41, RZ ;  /* 0x00000029b4b47c24 */ /* 0x000fe4000f8e02ff */
[----:B-1----:R-:W-:Y:S02]  /*4660*/  IMAD.MOV.U32 R126, RZ, RZ, R159 ;  /* 0x000000ffff7e7224 */ /* 0x002fe400078e009f */
[--C-:B------:R-:W-:Y:S01]  /*4670*/  IMAD.MOV.U32 R127, RZ, RZ, R158.reuse ;  /* 0x000000ffff7f7224 */ /* 0x100fe200078e009e */
[----:B------:R-:W-:Y:S01]  /*4680*/  PRMT R158, RZ, 0x7610, R158 ;  /* 0x00007610ff9e7816 */ /* 0x000fe2000000009e */
[----:B------:R-:W-:Y:S01]  /*4690*/  IMAD.WIDE R128, R180, 0x2, R126 ;  /* 0x00000002b4807825 */ /* 0x000fe200078e027e */
[----:B------:R-:W-:Y:S06]  /*46a0*/  BAR.SYNC.DEFER_BLOCKING 0x0 ;  /* 0x0000000000007b1d */ /* 0x000fec0000010000 */
[----:B------:R0:W5:Y:S02]  /*46b0*/  @!P1 LDG.E.U16 R158, desc[UR14][R128.64] ;  /* 0x0000000e809e9981 */ /* 0x000164000c1e1500 */
[----:B0-----:R-:W-:-:S02]  /*46c0*/  IMAD.MOV.U32 R128, RZ, RZ, R156 ;  /* 0x000000ffff807224 */ /* 0x001fc400078e009c */
[----:B------:R-:W-:Y:S01]  /*46d0*/  IMAD.MOV.U32 R129, RZ, RZ, R157 ;  /* 0x000000ffff817224 */ /* 0x000fe200078e009d */
[----:B------:R-:W-:Y:S01]  /*46e0*/  PRMT R156, RZ, 0x7610, R156 ;  /* 0x00007610ff9c7816 */ /* 0x000fe2000000009c */
[----:B------:R-:W-:-:S05]  /*46f0*/  IMAD.WIDE R130, R180, 0x2, R128 ;  /* 0x00000002b4827825 */ /* 0x000fca00078e0280 */
[----:B------:R0:W5:Y:S02]  /*4700*/  @!P1 LDG.E.U16 R156, desc[UR14][R130.64] ;  /* 0x0000000e829c9981 */ /* 0x000164000c1e1500 */
[--C-:B0-----:R-:W-:Y:S02]  /*4710*/  IMAD.MOV.U32 R130, RZ, RZ, R154.reuse ;  /* 0x000000ffff827224 */ /* 0x101fe400078e009a */
[----:B------:R-:W-:Y:S01]  /*4720*/  IMAD.MOV.U32 R131, RZ, RZ, R155 ;  /* 0x000000ffff837224 */ /* 0x000fe200078e009b */
[----:B------:R-:W-:Y:S01]  /*4730*/  PRMT R154, RZ, 0x7610, R154 ;  /* 0x00007610ff9a7816 */ /* 0x000fe2000000009a */
[----:B------:R-:W-:Y:S01]  /*4740*/  IMAD.WIDE R132, R180, 0x2, R130 ;  /* 0x00000002b4847825 */ /* 0x000fe200078e0282 */
[----:B------:R-:W-:-:S04]  /*4750*/  PRMT R155, RZ, 0x7610, R155 ;  /* 0x00007610ff9b7816 */ /* 0x000fc8000000009b */
[----:B------:R0:W5:Y:S01]  /*4760*/  @!P1 LDG.E.U16 R154, desc[UR14][R132.64] ;  /* 0x0000000e849a9981 */ /* 0x000162000c1e1500 */
[----:B------:R-:W-:Y:S02]  /*4770*/  IMAD.SHL.U32 R157, R0, 0x2, RZ ;  /* 0x00000002009d7824 */ /* 0x000fe400078e00ff */
[----:B0-----:R-:W-:Y:S02]  /*4780*/  IMAD.MOV.U32 R132, RZ, RZ, R149 ;  /* 0x000000ffff847224 */ /* 0x001fe400078e0095 */
[----:B------:R-:W-:Y:S02]  /*4790*/  IMAD.MOV.U32 R133, RZ, RZ, R150 ;  /* 0x000000ffff857224 */ /* 0x000fe400078e0096 */
[----:B------:R-:W-:-:S05]  /*47a0*/  IMAD.WIDE R134, R180, 0x2, R132 ;  /* 0x00000002b4867825 */ /* 0x000fca00078e0284 */
[----:B------:R0:W5:Y:S01]  /*47b0*/  @!P1 LDG.E.U16 R155, desc[UR14][R134.64] ;  /* 0x0000000e869b9981 */ /* 0x000162000c1e1500 */
[----:B------:R-:W-:Y:S02]  /*47c0*/  LOP3.LUT R157, R157, 0x7e, RZ, 0xc0, !PT ;  /* 0x0000007e9d9d7812 */ /* 0x000fe400078ec0ff */
[----:B0-----:R-:W-:-:S04]  /*47d0*/  SHF.R.S32.HI R134, RZ, 0x6, R0 ;  /* 0x00000006ff867819 */ /* 0x001fc80000011400 */
[----:B------:R-:W-:Y:S01]  /*47e0*/  SGXT R134, R134, 0x1 ;  /* 0x000000018686781a */ /* 0x000fe20000000200 */
[----:B------:R-:W-:-:S03]  /*47f0*/  IMAD.MOV.U32 R135, RZ, RZ, R137 ;  /* 0x000000ffff877224 */ /* 0x000fc600078e0089 */
[----:B------:R-:W-:Y:S01]  /*4800*/  LOP3.LUT R157, R157, 0x90, R134, 0x78, !PT ;  /* 0x000000909d9d7812 */ /* 0x000fe200078e7886 */
[----:B------:R-:W-:Y:S01]  /*4810*/  IMAD.MOV.U32 R134, RZ, RZ, R136 ;  /* 0x000000ffff867224 */ /* 0x000fe200078e0088 */
[----:B------:R-:W-:-:S03]  /*4820*/  PRMT R159, RZ, 0x7610, R159 ;  /* 0x00007610ff9f7816 */ /* 0x000fc6000000009f */
[----:B------:R-:W-:Y:S01]  /*4830*/  IMAD.WIDE R136, R180, 0x2, R134 ;  /* 0x00000002b4887825 */ /* 0x000fe200078e0286 */
[----:B------:R-:W-:-:S04]  /*4840*/  PRMT R183, RZ, 0x7610, R183 ;  /* 0x00007610ffb77816 */ /* 0x000fc800000000b7 */
[----:B------:R0:W5:Y:S02]  /*4850*/  @!P1 LDG.E.U16 R159, desc[UR14][R136.64] ;  /* 0x0000000e889f9981 */ /* 0x000164000c1e1500 */
[----:B0-----:R-:W-:Y:S02]  /*4860*/  IMAD.MOV.U32 R136, RZ, RZ, R138 ;  /* 0x000000ffff887224 */ /* 0x001fe400078e008a */
[----:B------:R-:W-:Y:S02]  /*4870*/  IMAD.MOV.U32 R137, RZ, RZ, R139 ;  /* 0x000000ffff897224 */ /* 0x000fe400078e008b */
[----:B------:R-:W-:Y:S01]  /*4880*/  IMAD.WIDE R138, R180, 0x2, R136 ;  /* 0x00000002b48a7825 */ /* 0x000fe200078e0288 */
[----:B------:R-:W-:-:S04]  /*4890*/  PRMT R184, RZ, 0x7610, R184 ;  /* 0x00007610ffb87816 */ /* 0x000fc800000000b8 */
[----:B------:R0:W5:Y:S02]  /*48a0*/  @!P1 LDG.E.U16 R183, desc[UR14][R138.64] ;  /* 0x0000000e8ab79981 */ /* 0x000164000c1e1500 */
[----:B0-----:R-:W-:Y:S02]  /*48b0*/  IMAD.MOV.U32 R138, RZ, RZ, R141 ;  /* 0x000000ffff8a7224 */ /* 0x001fe400078e008d */
[----:B------:R-:W-:Y:S02]  /*48c0*/  IMAD.MOV.U32 R139, RZ, RZ, R140 ;  /* 0x000000ffff8b7224 */ /* 0x000fe400078e008c */
[----:B------:R-:W-:Y:S01]  /*48d0*/  IMAD.WIDE R140, R180, 0x2, R138 ;  /* 0x00000002b48c7825 */ /* 0x000fe200078e028a */
[----:B------:R-:W-:Y:S04]  /*48e0*/  STS.U16 [R157+UR12+0x800], R143 ;  /* 0x0008008f9d007988 */ /* 0x000fe8000800040c */
[----:B------:R0:W5:Y:S01]  /*48f0*/  @!P1 LDG.E.U16 R184, desc[UR14][R140.64] ;  /* 0x0000000e8cb89981 */ /* 0x000162000c1e1500 */
[----:B------:R-:W-:-:S03]  /*4900*/  PRMT R185, RZ, 0x7610, R185 ;  /* 0x00007610ffb97816 */ /* 0x000fc600000000b9 */
[----:B------:R1:W-:Y:S01]  /*4910*/  STS.U16 [R157+UR12+0xc00], R115 ;  /* 0x000c00739d007988 */ /* 0x0003e2000800040c */
[----:B0-----:R-:W-:Y:S02]  /*4920*/  IMAD.MOV.U32 R140, RZ, RZ, R146 ;  /* 0x000000ffff8c7224 */ /* 0x001fe400078e0092 */
[----:B------:R-:W-:Y:S02]  /*4930*/  IMAD.MOV.U32 R141, RZ, RZ, R142 ;  /* 0x000000ffff8d7224 */ /* 0x000fe400078e008e */
[----:B-1----:R-:W-:Y:S02]  /*4940*/  IMAD.MOV.U32 R115, RZ, RZ, R114 ;  /* 0x000000ffff737224 */ /* 0x002fe400078e0072 */
[----:B------:R-:W-:Y:S01]  /*4950*/  IMAD.WIDE R142, R180, 0x2, R140 ;  /* 0x00000002b48e7825 */ /* 0x000fe200078e028c */
[----:B------:R-:W-:-:S03]  /*4960*/  PRMT R187, RZ, 0x7610, R187 ;  /* 0x00007610ffbb7816 */ /* 0x000fc600000000bb */
[----:B------:R-:W-:Y:S01]  /*4970*/  IMAD.MOV.U32 R114, RZ, RZ, R113 ;  /* 0x000000ffff727224 */ /* 0x000fe200078e0071 */
[----:B------:R0:W5:Y:S03]  /*4980*/  @!P1 LDG.E.U16 R185, desc[UR14][R142.64] ;  /* 0x0000000e8eb99981 */ /* 0x000166000c1e1500 */
[----:B0-----:R-:W-:Y:S01]  /*4990*/  IMAD.WIDE R142, R180, 0x2, R114 ;  /* 0x00000002b48e7825 */ /* 0x001fe200078e0272 */
[----:B------:R0:W-:Y:S04]  /*49a0*/  STS.U16 [R157+UR12+0x1800], R74 ;  /* 0x0018004a9d007988 */ /* 0x0001e8000800040c */
[----:B------:R1:W5:Y:S01]  /*49b0*/  @!P1 LDG.E.U16 R187, desc[UR14][R142.64] ;  /* 0x0000000e8ebb9981 */ /* 0x000362000c1e1500 */
[----:B0-----:R-:W-:-:S02]  /*49c0*/  IMAD.MOV.U32 R74, RZ, RZ, R82 ;  /* 0x000000ffff4a7224 */ /* 0x001fc400078e0052 */
[----:B-1----:R-:W-:Y:S02]  /*49d0*/  IMAD.MOV.U32 R142, RZ, RZ, R94 ;  /* 0x000000ffff8e7224 */ /* 0x002fe400078e005e */
[----:B------:R-:W-:Y:S02]  /*49e0*/  IMAD.MOV.U32 R94, RZ, RZ, R95 ;  /* 0x000000ffff5e7224 */ /* 0x000fe400078e005f */
[----:B------:R-:W-:Y:S02]  /*49f0*/  IMAD.MOV.U32 R95, RZ, RZ, R18 ;  /* 0x000000ffff5f7224 */ /* 0x000fe400078e0012 */
[----:B------:R-:W-:Y:S02]  /*4a00*/  IMAD.MOV.U32 R18, RZ, RZ, R105 ;  /* 0x000000ffff127224 */ /* 0x000fe400078e0069 */
[----:B------:R-:W-:Y:S01]  /*4a10*/  IMAD.MOV.U32 R82, RZ, RZ, R83 ;  /* 0x000000ffff527224 */ /* 0x000fe200078e0053 */
[----:B------:R0:W-:Y:S01]  /*4a20*/  STS.U16 [R157+UR12+0x2000], R117 ;  /* 0x002000759d007988 */ /* 0x0001e2000800040c */
[----:B------:R-:W-:-:S02]  /*4a30*/  IMAD.MOV.U32 R83, RZ, RZ, R20 ;  /* 0x000000ffff537224 */ /* 0x000fc400078e0014 */
[----:B------:R-:W-:Y:S02]  /*4a40*/  IMAD.MOV.U32 R143, RZ, RZ, R14 ;  /* 0x000000ffff8f7224 */ /* 0x000fe400078e000e */
[----:B------:R-:W-:Y:S01]  /*4a50*/  IMAD.MOV.U32 R20, RZ, RZ, R81 ;  /* 0x000000ffff147224 */ /* 0x000fe200078e0051 */
[----:B------:R1:W-:Y:S01]  /*4a60*/  STS.U16 [R157+UR12+0x2800], R123 ;  /* 0x0028007b9d007988 */ /* 0x0003e2000800040c */
[----:B------:R-:W-:Y:S02]  /*4a70*/  IMAD.MOV.U32 R14, RZ, RZ, R104 ;  /* 0x000000ffff0e7224 */ /* 0x000fe400078e0068 */
[----:B------:R-:W-:Y:S01]  /*4a80*/  IMAD.WIDE R104, R180, 0x2, R18 ;  /* 0x00000002b4687825 */ /* 0x000fe200078e0212 */
[----:B0-----:R-:W-:Y:S01]  /*4a90*/  PRMT R117, RZ, 0x7610, R117 ;  /* 0x00007610ff757816 */ /* 0x001fe20000000075 */
[----:B------:R0:W-:Y:S04]  /*4aa0*/  STS.U16 [R157+UR12+0x1c00], R80 ;  /* 0x001c00509d007988 */ /* 0x0001e8000800040c */
[----:B------:R3:W-:Y:S01]  /*4ab0*/  STS.U16 [R157+UR12+0x1000], R68 ;  /* 0x001000449d007988 */ /* 0x0007e2000800040c */
[----:B-1----:R-:W-:-:S03]  /*4ac0*/  PRMT R123, RZ, 0x7610, R123 ;  /* 0x00007610ff7b7816 */ /* 0x002fc6000000007b */
[----:B------:R1:W-:Y:S01]  /*4ad0*/  STS.U16 [R157+UR12+0x400], R147 ;  /* 0x000400939d007988 */ /* 0x0003e2000800040c */
[----:B0-----:R-:W-:-:S03]  /*4ae0*/  IMAD.WIDE R80, R180, 0x2, R20 ;  /* 0x00000002b4507825 */ /* 0x001fc600078e0214 */
[----:B------:R0:W-:Y:S01]  /*4af0*/  STS.U16 [R157+UR12+0x2400], R121 ;  /* 0x002400799d007988 */ /* 0x0001e2000800040c */
[----:B---3--:R-:W-:-:S03]  /*4b00*/  PRMT R68, RZ, 0x7610, R68 ;  /* 0x00007610ff447816 */ /* 0x008fc60000000044 */
[----:B------:R3:W5:Y:S01]  /*4b10*/  @!P1 LDG.E.U16 R117, desc[UR14][R104.64] ;  /* 0x0000000e68759981 */ /* 0x000762000c1e1500 */
[----:B-1----:R-:W-:-:S03]  /*4b20*/  IMAD.WIDE R146, R180, 0x2, R142 ;  /* 0x00000002b4927825 */ /* 0x002fc600078e028e */
[----:B------:R1:W5:Y:S01]  /*4b30*/  @!P1 LDG.E.U16 R123, desc[UR14][R80.64] ;  /* 0x0000000e507b9981 */ /* 0x000362000c1e1500 */
[----:B0-----:R-:W-:-:S03]  /*4b40*/  PRMT R121, RZ, 0x7610, R121 ;  /* 0x00007610ff797816 */ /* 0x001fc60000000079 */
[----:B------:R0:W5:Y:S01]  /*4b50*/  @!P1 LDG.E.U16 R68, desc[UR14][R146.64] ;  /* 0x0000000e92449981 */ /* 0x000162000c1e1500 */
[----:B---3--:R-:W-:Y:S01]  /*4b60*/  IMAD.WIDE R104, R180, 0x2, R82 ;  /* 0x00000002b4687825 */ /* 0x008fe200078e0252 */
[----:B------:R-:W-:-:S03]  /*4b70*/  PRMT R190, RZ, 0x7610, R190 ;  /* 0x00007610ffbe7816 */ /* 0x000fc600000000be */
[--C-:B-1----:R-:W-:Y:S01]  /*4b80*/  IMAD.MOV.U32 R80, RZ, RZ, R79.reuse ;  /* 0x000000ffff507224 */ /* 0x102fe200078e004f */
[----:B------:R1:W-:Y:S01]  /*4b90*/  STS.U16 [R157+UR12+0x1400], R75 ;  /* 0x0014004b9d007988 */ /* 0x0003e2000800040c */
[----:B------:R-:W-:Y:S01]  /*4ba0*/  IMAD.MOV.U32 R81, RZ, RZ, R22 ;  /* 0x000000ffff517224 */ /* 0x000fe200078e0016 */
[----:B------:R-:W-:Y:S01]  /*4bb0*/  PRMT R79, RZ, 0x7610, R79 ;  /* 0x00007610ff4f7816 */ /* 0x000fe2000000004f */
[----:B0-----:R-:W-:Y:S01]  /*4bc0*/  IMAD.WIDE R146, R180, 0x2, R14 ;  /* 0x00000002b4927825 */ /* 0x001fe200078e020e */
[----:B------:R0:W3:Y:S01]  /*4bd0*/  @!P1 LDG.E.U16 R121, desc[UR14][R104.64] ;  /* 0x0000000e68799981 */ /* 0x0000e2000c1e1500 */
[----:B------:R-:W-:Y:S02]  /*4be0*/  PRMT R192, RZ, 0x7610, R192 ;  /* 0x00007610ffc07816 */ /* 0x000fe400000000c0 */
[----:B------:R-:W-:Y:S01]  /*4bf0*/  IMAD.MOV.U32 R22, RZ, RZ, R106 ;  /* 0x000000ffff167224 */ /* 0x000fe200078e006a */
[----:B------:R4:W3:Y:S01]  /*4c00*/  @!P1 LDG.E.U16 R190, desc[UR14][R146.64] ;  /* 0x0000000e92be9981 */ /* 0x0008e2000c1e1500 */
[----:B-1----:R-:W-:-:S02]  /*4c10*/  IMAD.MOV.U32 R75, RZ, RZ, R16 ;  /* 0x000000ffff4b7224 */ /* 0x002fc400078e0010 */
[----:B0-----:R-:W-:Y:S01]  /*4c20*/  IMAD.WIDE R104, R180, 0x2, R80 ;  /* 0x00000002b4687825 */ /* 0x001fe200078e0250 */
[----:B------:R-:W-:-:S03]  /*4c30*/  PRMT R106, RZ, 0x7610, R106 ;  /* 0x00007610ff6a7816 */ /* 0x000fc6000000006a */
[----:B----4-:R-:W-:Y:S01]  /*4c40*/  IMAD.WIDE R146, R180, 0x2, R74 ;  /* 0x00000002b4927825 */ /* 0x010fe200078e024a */
[----:B------:R0:W4:Y:S01]  /*4c50*/  @!P1 LDG.E.U16 R79, desc[UR14][R104.64] ;  /* 0x0000000e684f9981 */ /* 0x000122000c1e1500 */
[----:B------:R-:W-:-:S03]  /*4c60*/  PRMT R193, RZ, 0x7610, R193 ;  /* 0x00007610ffc17816 */ /* 0x000fc600000000c1 */
[----:B------:R1:W3:Y:S01]  /*4c70*/  @!P1 LDG.E.U16 R192, desc[UR14][R146.64] ;  /* 0x0000000e92c09981 */ /* 0x0002e2000c1e1500 */
[----:B0-----:R-:W-:-:S04]  /*4c80*/  IMAD.WIDE R104, R180, 0x2, R22 ;  /* 0x00000002b4687825 */ /* 0x001fc800078e0216 */
[----:B-1----:R-:W-:Y:S01]  /*4c90*/  IMAD.WIDE R146, R180, 0x2, R94 ;  /* 0x00000002b4927825 */ /* 0x002fe200078e025e */
[----:B------:R0:W4:Y:S04]  /*4ca0*/  @!P1 LDG.E.U16 R106, desc[UR14][R104.64] ;  /* 0x0000000e686a9981 */ /* 0x000128000c1e1500 */
[----:B------:R1:W4:Y:S01]  /*4cb0*/  @!P1 LDG.E.U16 R193, desc[UR14][R146.64] ;  /* 0x0000000e92c19981 */ /* 0x000322000c1e1500 */
[--C-:B0-----:R-:W-:Y:S02]  /*4cc0*/  IMAD.MOV.U32 R104, RZ, RZ, R77.reuse ;  /* 0x000000ffff687224 */ /* 0x101fe400078e004d */
[----:B------:R-:W-:Y:S01]  /*4cd0*/  IMAD.MOV.U32 R105, RZ, RZ, R40 ;  /* 0x000000ffff697224 */ /* 0x000fe200078e0028 */
[----:B------:R-:W-:Y:S01]  /*4ce0*/  PRMT R77, RZ, 0x7610, R77 ;  /* 0x00007610ff4d7816 */ /* 0x000fe2000000004d */
[----:B------:R-:W-:-:S02]  /*4cf0*/  IMAD.MOV.U32 R40, RZ, RZ, R84 ;  /* 0x000000ffff287224 */ /* 0x000fc400078e0054 */
[----:B-1----:R-:W-:Y:S01]  /*4d00*/  IMAD.WIDE R146, R180, 0x2, R104 ;  /* 0x00000002b4927825 */ /* 0x002fe200078e0268 */
[----:B------:R-:W-:-:S04]  /*4d10*/  PRMT R84, RZ, 0x7610, R84 ;  /* 0x00007610ff547816 */ /* 0x000fc80000000054 */
[----:B------:R0:W4:Y:S02]  /*4d20*/  @!P1 LDG.E.U16 R77, desc[UR14][R146.64] ;  /* 0x0000000e924d9981 */ /* 0x000124000c1e1500 */
[----:B0-----:R-:W-:Y:S02]  /*4d30*/  IMAD.WIDE R146, R180, 0x2, R40 ;  /* 0x00000002b4927825 */ /* 0x001fe400078e0228 */
[----:B------:R0:W-:Y:S04]  /*4d40*/  STS.U16 [R157+UR12], R148 ;  /* 0x000000949d007988 */ /* 0x0001e8000800040c */
[----:B------:R1:W4:Y:S02]  /*4d50*/  @!P1 LDG.E.U16 R84, desc[UR14][R146.64] ;  /* 0x0000000e92549981 */ /* 0x000324000c1e1500 */
[----:B-1----:R-:W-:-:S02]  /*4d60*/  IMAD.MOV.U32 R146, RZ, RZ, R70 ;  /* 0x000000ffff927224 */ /* 0x002fc400078e0046 */
[--C-:B------:R-:W-:Y:S01]  /*4d70*/  IMAD.MOV.U32 R147, RZ, RZ, R42.reuse ;  /* 0x000000ffff937224 */ /* 0x100fe200078e002a */
[----:B------:R-:W-:Y:S01]  /*4d80*/  PRMT R42, RZ, 0x7610, R42 ;  /* 0x00007610ff2a7816 */ /* 0x000fe2000000002a */
[----:B0-----:R-:W-:Y:S01]  /*4d90*/  IMAD.WIDE R148, R180, 0x2, R146 ;  /* 0x00000002b4947825 */ /* 0x001fe200078e0292 */
[----:B------:R0:W-:Y:S04]  /*4da0*/  STS.U16 [R157+UR12+0x3000], R160 ;  /* 0x003000a09d007988 */ /* 0x0001e8000800040c */
[----:B------:R1:W4:Y:S01]  /*4db0*/  @!P1 LDG.E.U16 R42, desc[UR14][R148.64] ;  /* 0x0000000e942a9981 */ /* 0x000322000c1e1500 */
[----:B0-----:R-:W-:-:S03]  /*4dc0*/  LOP3.LUT R160, R157, 0x20, RZ, 0x3c, !PT ;  /* 0x000000209da07812 */ /* 0x001fc600078e3cff */
[----:B------:R-:W-:Y:S01]  /*4dd0*/  STS.U16 [R157+UR12+0x2c00], R151 ;  /* 0x002c00979d007988 */ /* 0x000fe2000800040c */
[----:B-1----:R-:W-:Y:S02]  /*4de0*/  IMAD.MOV.U32 R149, RZ, RZ, R4 ;  /* 0x000000ffff957224 */ /* 0x002fe400078e0004 */
[----:B------:R-:W-:Y:S01]  /*4df0*/  IMAD.MOV.U32 R4, RZ, RZ, R44 ;  /* 0x000000ffff047224 */ /* 0x000fe200078e002c */
[----:B------:R0:W-:Y:S01]  /*4e00*/  STS.U16 [R157+UR12+0x3400], R164 ;  /* 0x003400a49d007988 */ /* 0x0001e2000800040c */
[----:B------:R-:W-:Y:S01]  /*4e10*/  IMAD.MOV.U32 R148, RZ, RZ, R66 ;  /* 0x000000ffff947224 */ /* 0x000fe200078e0042 */
[----:B------:R-:W-:Y:S02]  /*4e20*/  PRMT R44, RZ, 0x7610, R44 ;  /* 0x00007610ff2c7816 */ /* 0x000fe4000000002c */
[----:B------:R-:W-:Y:S04]  /*4e30*/  STS.U16 [R157+UR12+0x3800], R165 ;  /* 0x003800a59d007988 */ /* 0x000fe8000800040c */
[----:B------:R-:W-:Y:S01]  /*4e40*/  STS.U16 [R157+UR12+0x3c00], R167 ;  /* 0x003c00a79d007988 */ /* 0x000fe2000800040c */
[----:B------:R-:W-:Y:S01]  /*4e50*/  IMAD.MOV.U32 R113, RZ, RZ, R7 ;  /* 0x000000ffff717224 */ /* 0x000fe200078e0007 */
[----:B------:R-:W-:Y:S01]  /*4e60*/  UMOV UR9, 0x40000040 ;  /* 0x4000004000097882 */ /* 0x000fe20000000000 */
[----:B------:R-:W-:Y:S01]  /*4e70*/  IMAD.MOV.U32 R16, RZ, RZ, R85 ;  /* 0x000000ffff107224 */ /* 0x000fe200078e0055 */
[----:B------:R1:W-:Y:S01]  /*4e80*/  STS.U16 [R160+UR12+0x900], R67 ;  /* 0x00090043a0007988 */ /* 0x0003e2000800040c */
[----:B------:R-:W-:Y:S01]  /*4e90*/  UMOV UR11, 0x40000040 ;  /* 0x40000040000b7882 */ /* 0x000fe20000000000 */
[----:B0-----:R-:W0:Y:S01]  /*4ea0*/  LDC R164, c[0x0][0x238] ;  /* 0x00008e00ffa47b82 */ /* 0x001e220000000800 */
[----:B-1----:R-:W-:Y:S01]  /*4eb0*/  IMAD.WIDE R66, R180, 0x2, R4 ;  /* 0x00000002b4427825 */ /* 0x002fe200078e0204 */
[----:B------:R-:W-:Y:S04]  /*4ec0*/  STS.U16 [R160+UR12+0xd00], R71 ;  /* 0x000d0047a0007988 */ /* 0x000fe8000800040c */
[----:B------:R1:W4:Y:S04]  /*4ed0*/  @!P1 LDG.E.U16 R44, desc[UR14][R66.64] ;  /* 0x0000000e422c9981 */ /* 0x000328000c1e1500 */
[----:B------:R2:W-:Y:S01]  /*4ee0*/  STS.U16 [R160+UR12+0x1500], R76 ;  /* 0x0015004ca0007988 */ /* 0x0005e2000800040c */
[----:B-1----:R-:W-:-:S02]  /*4ef0*/  IMAD.MOV.U32 R66, RZ, RZ, R72 ;  /* 0x000000ffff427224 */ /* 0x002fc400078e0048 */
[----:B------:R-:W-:Y:S01]  /*4f00*/  IMAD.MOV.U32 R67, RZ, RZ, R6 ;  /* 0x000000ffff437224 */ /* 0x000fe200078e0006 */
[----:B------:R-:W-:Y:S01]  /*4f10*/  PRMT R72, RZ, 0x7610, R72 ;  /* 0x00007610ff487816 */ /* 0x000fe20000000048 */
[----:B------:R-:W-:Y:S01]  /*4f20*/  IMAD.WIDE R6, R180, 0x2, R112 ;  /* 0x00000002b4067825 */ /* 0x000fe200078e0270 */
[----:B--2---:R-:W-:-:S03]  /*4f30*/  PRMT R76, RZ, 0x7610, R76 ;  /* 0x00007610ff4c7816 */ /* 0x004fc6000000004c */
[C---:B------:R-:W-:Y:S01]  /*4f40*/  IMAD.WIDE R70, R180.reuse, 0x2, R66 ;  /* 0x00000002b4467825 */ /* 0x040fe200078e0242 */
[----:B------:R1:W-:Y:S04]  /*4f50*/  STS.U16 [R160+UR12+0x1100], R73 ;  /* 0x00110049a0007988 */ /* 0x0003e8000800040c */
[----:B------:R2:W4:Y:S04]  /*4f60*/  @!P1 LDG.E.U16 R72, desc[UR14][R70.64] ;  /* 0x0000000e46489981 */ /* 0x000528000c1e1500 */
[----:B------:R0:W4:Y:S01]  /*4f70*/  @!P1 LDG.E.U16 R76, desc[UR14][R6.64] ;  /* 0x0000000e064c9981 */ /* 0x000122000c1e1500 */
[----:B-1----:R-:W-:Y:S01]  /*4f80*/  PRMT R73, RZ, 0x7610, R73 ;  /* 0x00007610ff497816 */ /* 0x002fe20000000049 */
[----:B--2---:R-:W-:-:S02]  /*4f90*/  IMAD.WIDE R70, R180, 0x2, R16 ;  /* 0x00000002b4467825 */ /* 0x004fc400078e0210 */
[----:B------:R1:W-:Y:S02]  /*4fa0*/  STS.U16 [R160+UR12+0x1900], R78 ;  /* 0x0019004ea0007988 */ /* 0x0003e4000800040c */
[----:B0-----:R-:W-:Y:S02]  /*4fb0*/  IMAD.MOV.U32 R6, RZ, RZ, R111 ;  /* 0x000000ffff067224 */ /* 0x001fe400078e006f */
[----:B------:R0:W2:Y:S01]  /*4fc0*/  @!P1 LDG.E.U16 R73, desc[UR14][R70.64] ;  /* 0x0000000e46499981 */ /* 0x0000a2000c1e1500 */
[----:B------:R-:W-:Y:S01]  /*4fd0*/  IMAD.MOV.U32 R7, RZ, RZ, R8 ;  /* 0x000000ffff077224 */ /* 0x000fe200078e0008 */
[----:B-1----:R-:W-:Y:S01]  /*4fe0*/  PRMT R78, RZ, 0x7610, R78 ;  /* 0x00007610ff4e7816 */ /* 0x002fe2000000004e */
[----:B------:R-:W-:Y:S02]  /*4ff0*/  IMAD.MOV.U32 R111, RZ, RZ, R9 ;  /* 0x000000ffff6f7224 */ /* 0x000fe400078e0009 */
[----:B0-----:R-:W-:-:S05]  /*5000*/  IMAD.WIDE R70, R180, 0x2, R6 ;  /* 0x00000002b4467825 */ /* 0x001fca00078e0206 */
[----:B------:R0:W2:Y:S01]  /*5010*/  @!P1 LDG.E.U16 R78, desc[UR14][R70.64] ;  /* 0x0000000e464e9981 */ /* 0x0000a2000c1e1500 */
[----:B------:R-:W-:Y:S01]  /*5020*/  IMAD.WIDE R8, R180, 0x2, R110 ;  /* 0x00000002b4087825 */ /* 0x000fe200078e026e */
[----:B0-----:R-:W-:-:S06]  /*5030*/  PRMT R70, RZ, 0x7610, R70 ;  /* 0x00007610ff467816 */ /* 0x001fcc0000000046 */
[----:B------:R0:W2:Y:S01]  /*5040*/  @!P1 LDG.E.U16 R70, desc[UR14][R8.64] ;  /* 0x0000000e08469981 */ /* 0x0000a2000c1e1500 */
[----:B------:R-:W-:Y:S01]  /*5050*/  PRMT R85, RZ, 0x7610, R85 ;  /* 0x00007610ff557816 */ /* 0x000fe20000000055 */
[----:B0-----:R-:W-:Y:S02]  /*5060*/  IMAD.MOV.U32 R8, RZ, RZ, R109 ;  /* 0x000000ffff087224 */ /* 0x001fe400078e006d */
[----:B------:R-:W-:Y:S02]  /*5070*/  IMAD.MOV.U32 R109, RZ, RZ, R11 ;  /* 0x000000ffff6d7224 */ /* 0x000fe400078e000b */
[----:B------:R-:W-:Y:S02]  /*5080*/  IMAD.MOV.U32 R9, RZ, RZ, R10 ;  /* 0x000000ffff097224 */ /* 0x000fe400078e000a */
[----:B------:R-:W-:Y:S01]  /*5090*/  IMAD.WIDE R10, R180, 0x2, R108 ;  /* 0x00000002b40a7825 */ /* 0x000fe200078e026c */
[----:B------:R-:W-:Y:S01]  /*50a0*/  STS.U16 [R160+UR12+0x500], R65 ;  /* 0x00050041a0007988 */ /* 0x000fe2000800040c */
[----:B------:R-:W-:-:S03]  /*50b0*/  PRMT R71, RZ, 0x7610, R71 ;  /* 0x00007610ff477816 */ /* 0x000fc60000000047 */
[----:B------:R0:W-:Y:S04]  /*50c0*/  STS.U16 [R160+UR12+0x1d00], R64 ;  /* 0x001d0040a0007988 */ /* 0x0001e8000800040c */
[----:B------:R1:W2:Y:S01]  /*50d0*/  @!P1 LDG.E.U16 R85, desc[UR14][R10.64] ;  /* 0x0000000e0a559981 */ /* 0x0002a2000c1e1500 */
[----:B0-----:R-:W-:-:S04]  /*50e0*/  IMAD.WIDE R64, R180, 0x2, R8 ;  /* 0x00000002b4407825 */ /* 0x001fc800078e0208 */
[--C-:B-1----:R-:W-:Y:S01]  /*50f0*/  IMAD.MOV.U32 R10, RZ, RZ, R107.reuse ;  /* 0x000000ffff0a7224 */ /* 0x102fe200078e006b */
[----:B------:R0:W2:Y:S01]  /*5100*/  @!P1 LDG.E.U16 R71, desc[UR14][R64.64] ;  /* 0x0000000e40479981 */ /* 0x0000a2000c1e1500 */
[----:B------:R-:W-:Y:S01]  /*5110*/  IMAD.MOV.U32 R11, RZ, RZ, R12 ;  /* 0x000000ffff0b7224 */ /* 0x000fe200078e000c */
[----:B------:R-:W-:Y:S01]  /*5120*/  PRMT R107, RZ, 0x7610, R107 ;  /* 0x00007610ff6b7816 */ /* 0x000fe2000000006b */
[----:B------:R-:W-:Y:S01]  /*5130*/  IMAD.MOV.U32 R12, RZ, RZ, R13 ;  /* 0x000000ffff0c7224 */ /* 0x000fe200078e000d */
[----:B------:R1:W-:Y:S01]  /*5140*/  STS.U16 [R160+UR12+0x100], R103 ;  /* 0x00010067a0007988 */ /* 0x0003e2000800040c */
[----:B------:R-:W-:Y:S02]  /*5150*/  IMAD.MOV.U32 R13, RZ, RZ, R69 ;  /* 0x000000ffff0d7224 */ /* 0x000fe400078e0045 */
[----:B------:R-:W-:-:S04]  /*5160*/  IMAD.WIDE R150, R180, 0x2, R148 ;  /* 0x00000002b4967825 */ /* 0x000fc800078e0294 */
[----:B0-----:R-:W-:Y:S01]  /*5170*/  IMAD.WIDE R64, R180, 0x2, R10 ;  /* 0x00000002b4407825 */ /* 0x001fe200078e020a */
[----:B-1----:R-:W-:-:S04]  /*5180*/  PRMT R103, RZ, 0x7610, R103 ;  /* 0x00007610ff677816 */ /* 0x002fc80000000067 */
[----:B------:R0:W2:Y:S01]  /*5190*/  @!P1 LDG.E.U16 R107, desc[UR14][R64.64] ;  /* 0x0000000e406b9981 */ /* 0x0000a2000c1e1500 */
[----:B------:R-:W-:-:S03]  /*51a0*/  PRMT R69, RZ, 0x7610, R69 ;  /* 0x00007610ff457816 */ /* 0x000fc60000000045 */
[----:B------:R-:W2:Y:S01]  /*51b0*/  @!P1 LDG.E.U16 R103, desc[UR14][R150.64] ;  /* 0x0000000e96679981 */ /* 0x000ea2000c1e1500 */
[----:B0-----:R-:W-:-:S05]  /*51c0*/  IMAD.WIDE R64, R180, 0x2, R12 ;  /* 0x00000002b4407825 */ /* 0x001fca00078e020c */
[----:B------:R0:W2:Y:S01]  /*51d0*/  @!P1 LDG.E.U16 R69, desc[UR14][R64.64] ;  /* 0x0000000e40459981 */ /* 0x0000a2000c1e1500 */
[----:B------:R-:W-:-:S03]  /*51e0*/  LOP3.LUT R157, R157, 0x40, RZ, 0x3c, !PT ;  /* 0x000000409d9d7812 */ /* 0x000fc600078e3cff */
[----:B------:R-:W-:Y:S01]  /*51f0*/  STS.U16 [R160+UR12+0x2100], R118 ;  /* 0x00210076a0007988 */ /* 0x000fe2000800040c */
[----:B0-----:R-:W-:Y:S01]  /*5200*/  IMAD.SHL.U32 R64, R0, 0x2, RZ ;  /* 0x0000000200407824 */ /* 0x001fe200078e00ff */
[----:B------:R-:W-:Y:S02]  /*5210*/  SHF.R.S32.HI R65, RZ, 0x6, R0 ;  /* 0x00000006ff417819 */ /* 0x000fe40000011400 */
[----:B------:R-:W-:Y:S02]  /*5220*/  STS.U16 [R160+UR12+0x2500], R122 ;  /* 0x0025007aa0007988 */ /* 0x000fe4000800040c */
[----:B------:R-:W-:Y:S02]  /*5230*/  LOP3.LUT R64, R64, 0x7e, RZ, 0xc0, !PT ;  /* 0x0000007e40407812 */ /* 0x000fe400078ec0ff */
[----:B------:R-:W-:Y:S01]  /*5240*/  STS.U16 [R160+UR12+0x2900], R152 ;  /* 0x00290098a0007988 */ /* 0x000fe2000800040c */
[----:B------:R-:W-:-:S03]  /*5250*/  SGXT R65, R65, 0x1 ;  /* 0x000000014141781a */ /* 0x000fc60000000200 */
[----:B------:R-:W-:Y:S01]  /*5260*/  STS.U16 [R160+UR12+0x2d00], R162 ;  /* 0x002d00a2a0007988 */ /* 0x000fe2000800040c */
[----:B------:R-:W-:-:S03]  /*5270*/  LOP3.LUT R65, R64, 0x90, R65, 0x78, !PT ;  /* 0x0000009040417812 */ /* 0x000fc600078e7841 */
[----:B------:R-:W-:Y:S04]  /*5280*/  STS.U16 [R160+UR12+0x3100], R168 ;  /* 0x003100a8a0007988 */ /* 0x000fe8000800040c */
[----:B------:R-:W-:Y:S04]  /*5290*/  STS.U16 [R160+UR12+0x3500], R171 ;  /* 0x003500aba0007988 */ /* 0x000fe8000800040c */
[----:B------:R-:W-:Y:S04]  /*52a0*/  STS.U16 [R160+UR12+0x3900], R174 ;  /* 0x003900aea0007988 */ /* 0x000fe8000800040c */
[----:B-----5:R-:W-:Y:S04]  /*52b0*/  STS.U16 [R160+UR12+0x3d00], R177 ;  /* 0x003d00b1a0007988 */ /* 0x020fe8000800040c */
[----:B------:R0:W-:Y:S01]  /*52c0*/  STS.U16 [R157+UR12+0x200], R93 ;  /* 0x0002005d9d007988 */ /* 0x0001e2000800040c */
[----:B------:R-:W-:-:S02]  /*52d0*/  LOP3.LUT R65, R65, 0x60, RZ, 0x3c, !PT ;  /* 0x0000006041417812 */ /* 0x000fc400078e3cff */
[----:B0-----:R-:W-:Y:S01]  /*52e0*/  LOP3.LUT R93, R0, 0x40, RZ, 0xc0, !PT ;  /* 0x00000040005d7812 */ /* 0x001fe200078ec0ff */
[----:B------:R-:W-:Y:S04]  /*52f0*/  STS.U16 [R157+UR12+0x600], R102 ;  /* 0x000600669d007988 */ /* 0x000fe8000800040c */
[----:B------:R-:W-:Y:S01]  /*5300*/  IMAD R93, R93, 0x40, R64 ;  /* 0x000000405d5d7824 */ /* 0x000fe200078e0240 */
[----:B------:R-:W-:Y:S04]  /*5310*/  STS.U16 [R157+UR12+0xa00], R101 ;  /* 0x000a00659d007988 */ /* 0x000fe8000800040c */
[----:B------:R-:W-:Y:S01]  /*5320*/  STS.U16 [R157+UR12+0xe00], R100 ;  /* 0x000e00649d007988 */ /* 0x000fe2000800040c */
[----:B------:R-:W-:-:S03]  /*5330*/  LOP3.LUT R64, R93, 0x10, RZ, 0x3c, !PT ;  /* 0x000000105d407812 */ /* 0x000fc600078e3cff */
[----:B------:R-:W-:Y:S04]  /*5340*/  STS.U16 [R157+UR12+0x1200], R99 ;  /* 0x001200639d007988 */ /* 0x000fe8000800040c */
        /* <DEDUP_REMOVED lines=11> */
[----:B------:R0:W-:Y:S04]  /*5400*/  STS.U16 [R65+UR12+0x1700], R87 ;  /* 0x0017005741007988 */ /* 0x0001e8000800040c */
[----:B------:R1:W-:Y:S04]  /*5410*/  STS.U16 [R65+UR12+0x1b00], R86 ;  /* 0x001b005641007988 */ /* 0x0003e8000800040c */
[----:B------:R-:W-:Y:S01]  /*5420*/  STS.U16 [R65+UR12+0x300], R92 ;  /* 0x0003005c41007988 */ /* 0x000fe2000800040c */
[----:B0-----:R-:W-:-:S03]  /*5430*/  LOP3.LUT R87, R93, 0x20, RZ, 0x3c, !PT ;  /* 0x000000205d577812 */ /* 0x001fc600078e3cff */
[----:B------:R-:W-:Y:S01]  /*5440*/  STS.U16 [R65+UR12+0x700], R91 ;  /* 0x0007005b41007988 */ /* 0x000fe2000800040c */
[----:B-1----:R-:W-:-:S03]  /*5450*/  LOP3.LUT R86, R93, 0x30, RZ, 0x3c, !PT ;  /* 0x000000305d567812 */ /* 0x002fc600078e3cff */
        /* <DEDUP_REMOVED lines=12> */
[----:B------:R-:W-:Y:S04]  /*5520*/  STS.U16 [R93+UR12+0x4800], R155 ;  /* 0x0048009b5d007988 */ /* 0x000fe8000800040c */
[----:B---3--:R-:W-:Y:S04]  /*5530*/  STS.U16 [R93+UR12+0x4400], R192 ;  /* 0x004400c05d007988 */ /* 0x008fe8000800040c */
[----:B----4-:R-:W-:Y:S01]  /*5540*/  STS.U16 [R93+UR12+0x4000], R84 ;  /* 0x004000545d007988 */ /* 0x010fe2000800040c */
[----:B0-----:R-:W-:-:S03]  /*5550*/  LOP3.LUT R65, R93, 0x60, RZ, 0x3c, !PT ;  /* 0x000000605d417812 */ /* 0x001fc600078e3cff */
[----:B------:R0:W-:Y:S04]  /*5560*/  STS.U16 [R93+UR12+0x4c00], R76 ;  /* 0x004c004c5d007988 */ /* 0x0001e8000800040c */
[----:B------:R-:W-:Y:S04]  /*5570*/  STS.U16 [R64+UR12+0x4080], R77 ;  /* 0x0040804d40007988 */ /* 0x000fe8000800040c */
[----:B------:R-:W-:Y:S01]  /*5580*/  STS.U16 [R64+UR12+0x4480], R190 ;  /* 0x004480be40007988 */ /* 0x000fe2000800040c */
[----:B0-----:R-:W-:-:S03]  /*5590*/  LOP3.LUT R76, R93, 0x40, RZ, 0x3c, !PT ;  /* 0x000000405d4c7812 */ /* 0x001fc600078e3cff */
[----:B------:R-:W-:Y:S04]  /*55a0*/  STS.U16 [R64+UR12+0x4880], R156 ;  /* 0x0048809c40007988 */ /* 0x000fe8000800040c */
[----:B--2---:R0:W-:Y:S04]  /*55b0*/  STS.U16 [R64+UR12+0x4c80], R73 ;  /* 0x004c804940007988 */ /* 0x0041e8000800040c */
[----:B------:R-:W-:Y:S04]  /*55c0*/  STS.U16 [R87+UR12+0x4100], R106 ;  /* 0x0041006a57007988 */ /* 0x000fe8000800040c */
[----:B------:R-:W-:Y:S01]  /*55d0*/  STS.U16 [R87+UR12+0x4500], R68 ;  /* 0x0045004457007988 */ /* 0x000fe2000800040c */
[----:B0-----:R-:W-:-:S03]  /*55e0*/  LOP3.LUT R64, R93, 0x50, RZ, 0x3c, !PT ;  /* 0x000000505d407812 */ /* 0x001fc600078e3cff */
[----:B------:R-:W-:Y:S04]  /*55f0*/  STS.U16 [R87+UR12+0x4900], R154 ;  /* 0x0049009a57007988 */ /* 0x000fe8000800040c */
[----:B------:R-:W-:Y:S04]  /*5600*/  STS.U16 [R87+UR12+0x4d00], R72 ;  /* 0x004d004857007988 */ /* 0x000fe8000800040c */
[----:B------:R0:W-:Y:S04]  /*5610*/  STS.U16 [R86+UR12+0x4d80], R44 ;  /* 0x004d802c56007988 */ /* 0x0001e8000800040c */
[----:B------:R-:W-:Y:S04]  /*5620*/  STS.U16 [R86+UR12+0x4180], R79 ;  /* 0x0041804f56007988 */ /* 0x000fe8000800040c */
[----:B------:R-:W-:Y:S01]  /*5630*/  STS.U16 [R86+UR12+0x4580], R187 ;  /* 0x004580bb56007988 */ /* 0x000fe2000800040c */
[----:B0-----:R-:W-:-:S03]  /*5640*/  LOP3.LUT R44, R93, 0x70, RZ, 0x3c, !PT ;  /* 0x000000705d2c7812 */ /* 0x001fc600078e3cff */
        /* <DEDUP_REMOVED lines=10> */
[----:B------:R-:W-:Y:S01]  /*56f0*/  STS.U16 [R65+UR12+0x4700], R183 ;  /* 0x004700b741007988 */ /* 0x000fe2000800040c */
[----:B0-----:R-:W0:Y:S03]  /*5700*/  LDC R64, c[0x0][0x23c] ;  /* 0x00008f00ff407b82 */ /* 0x001e260000000800 */
[----:B------:R1:W-:Y:S04]  /*5710*/  STS.U16 [R65+UR12+0x4b00], R70 ;  /* 0x004b004641007988 */ /* 0x0003e8000800040c */
[----:B------:R-:W-:Y:S04]  /*5720*/  STS.U16 [R65+UR12+0x4f00], R42 ;  /* 0x004f002a41007988 */ /* 0x000fe8000800040c */
[----:B------:R-:W-:Y:S04]  /*5730*/  STS.U16 [R44+UR12+0x4380], R193 ;  /* 0x004380c12c007988 */ /* 0x000fe8000800040c */
[----:B------:R-:W-:Y:S04]  /*5740*/  STS.U16 [R44+UR12+0x4780], R159 ;  /* 0x0047809f2c007988 */ /* 0x000fe8000800040c */
[----:B------:R-:W-:Y:S04]  /*5750*/  STS.U16 [R44+UR12+0x4b80], R78 ;  /* 0x004b804e2c007988 */ /* 0x000fe8000800040c */
[----:B------:R2:W-:Y:S01]  /*5760*/  STS.U16 [R44+UR12+0x4f80], R69 ;  /* 0x004f80452c007988 */ /* 0x0005e2000800040c */
[----:B------:R3:W-:Y:S06]  /*5770*/  MEMBAR.ALL.CTA ;  /* 0x0000000000007992 */ /* 0x0007ec0000008000 */
[----:B---3--:R-:W3:Y:S02]  /*5780*/  FENCE.VIEW.ASYNC.S ;  /* 0x00000000000073c6 */ /* 0x008ee40000000000 */
[----:B---3--:R-:W-:Y:S06]  /*5790*/  BAR.SYNC.DEFER_BLOCKING 0x0 ;  /* 0x0000000000007b1d */ /* 0x008fec0000010000 */
[----:B------:R-:W-:-:S06]  /*57a0*/  WARPGROUP.ARRIVE ;  /* 0x00000000000079c5 */ /* 0x000fcc0000000000 */
[----:B------:R-:W-:Y:S04]  /*57b0*/  HGMMA.64x32x16.F32.BF16 R24, gdesc[UR8].tnspA, R24 ;  /* 0x20600000081879f0 */ /* 0x000fe80008701818 */
[----:B------:R-:W-:Y:S04]  /*57c0*/  HGMMA.64x32x16.F32.BF16 R24, gdesc[UR4].tnspA, R24 ;  /* 0x20600000041879f0 */ /* 0x000fe80008701818 */
[----:B------:R-:W-:Y:S04]  /*57d0*/  HGMMA.64x32x16.F32.BF16 R24, gdesc[UR16].tnspA, R24 ;  /* 0x20600000101879f0 */ /* 0x000fe80008701818 */
[----:B------:R-:W-:Y:S04]  /*57e0*/  HGMMA.64x32x16.F32.BF16 R24, gdesc[UR20].tnspA, R24 ;  /* 0x20600000141879f0 */ /* 0x000fe80008701818 */
[----:B------:R-:W-:Y:S04]  /*57f0*/  HGMMA.64x32x16.F32.BF16 R24, gdesc[UR24].tnspA, R24 ;  /* 0x20600000181879f0 */ /* 0x000fe80008701818 */
[----:B------:R-:W-:Y:S04]  /*5800*/  HGMMA.64x32x16.F32.BF16 R24, gdesc[UR28].tnspA, R24 ;  /* 0x206000001c1879f0 */ /* 0x000fe80008701818 */
[----:B------:R-:W-:Y:S01]  /*5810*/  HGMMA.64x32x16.F32.BF16 R24, gdesc[UR32].tnspA, R24 ;  /* 0x20600000201879f0 */ /* 0x000fe20008701818 */
[----:B------:R-:W-:-:S05]  /*5820*/  VIADD R43, R43, 0xffffffff ;  /* 0xffffffff2b2b7836 */ /* 0x000fca0000000000 */
[----:B------:R-:W-:Y:S01]  /*5830*/  ISETP.NE.U32.AND P0, PT, R43, RZ, PT ;  /* 0x000000ff2b00720c */ /* 0x000fe20003f05070 */
[----:B0-----:R-:W-:Y:S01]  /*5840*/  IMAD.SHL.U32 R64, R64, 0x80, RZ ;  /* 0x0000008040407824 */ /* 0x001fe200078e00ff */
[----:B------:R-:W-:Y:S03]  /*5850*/  HGMMA.64x32x16.F32.BF16 R24, gdesc[UR36].tnspA, R24, gsb0 ;  /* 0x20600000241879f0 */ /* 0x000fe60008001818 */
[----:B-1----:R-:W-:Y:S01]  /*5860*/  IMAD.WIDE R70, R64, 0x2, R146 ;  /* 0x0000000240467825 */ /* 0x002fe200078e0292 */
[----:B------:R-:W-:-:S03]  /*5870*/  UIADD3 UR40, UR40, -0x80, URZ ;  /* 0xffffff8028287890 */ /* 0x000fc6000fffe03f */
[----:B------:R-:W-:-:S04]  /*5880*/  IMAD.WIDE R146, R64, 0x2, R126 ;  /* 0x0000000240927825 */ /* 0x000fc800078e027e */
[----:B------:R-:W-:-:S04]  /*5890*/  IMAD.WIDE R84, R64, 0x2, R4 ;  /* 0x0000000240547825 */ /* 0x000fc800078e0204 */
[----:B------:R-:W-:-:S04]  /*58a0*/  IMAD.WIDE R112, R64, 0x2, R112 ;  /* 0x0000000240707825 */ /* 0x000fc800078e0270 */
[----:B------:R-:W-:-:S04]  /*58b0*/  IMAD.WIDE R96, R64, 0x2, R74 ;  /* 0x0000000240607825 */ /* 0x000fc800078e024a */
[----:B--2---:R-:W-:-:S04]  /*58c0*/  IMAD.WIDE R68, R64, 0x2, R12 ;  /* 0x0000000240447825 */ /* 0x004fc800078e020c */
[----:B------:R-:W-:-:S04]  /*58d0*/  IMAD.WIDE R148, R64, 0x2, R148 ;  /* 0x0000000240947825 */ /* 0x000fc800078e0294 */
        /* <DEDUP_REMOVED lines=8> */
[----:B------:R-:W-:Y:S01]  /*5960*/  IMAD.WIDE R128, R64, 0x2, R128 ;  /* 0x0000000240807825 */ /* 0x000fe200078e0280 */
[----:B------:R-:W-:-:S03]  /*5970*/  WARPGROUP.DEPBAR.LE gsb0, 0x0 ;  /* 0x00008000000079c5 */ /* 0x000fc60000010000 */
        /* <DEDUP_REMOVED lines=15> */
[----:B------:R-:W-:Y:S02]  /*5a70*/  IMAD.SHL.U32 R164, R164, 0x80, RZ ;  /* 0x00000080a4a47824 */ /* 0x000fe400078e00ff */
[----:B------:R-:W-:-:S04]  /*5a80*/  IMAD.WIDE R64, R64, 0x2, R40 ;  /* 0x0000000240407825 */ /* 0x000fc800078e0228 */
[----:B------:R-:W-:Y:S02]  /*5a90*/  IMAD.MOV.U32 R5, RZ, RZ, R85 ;  /* 0x000000ffff057224 */ /* 0x000fe400078e0055 */
[----:B------:R-:W-:Y:S02]  /*5aa0*/  IMAD.MOV.U32 R7, RZ, RZ, R113 ;  /* 0x000000ffff077224 */ /* 0x000fe400078e0071 */
[----:B------:R-:W-:Y:S02]  /*5ab0*/  IMAD.MOV.U32 R159, RZ, RZ, R146 ;  /* 0x000000ffff9f7224 */ /* 0x000fe400078e0092 */
[----:B------:R-:W-:Y:S02]  /*5ac0*/  IMAD.MOV.U32 R4, RZ, RZ, R149 ;  /* 0x000000ffff047224 */ /* 0x000fe400078e0095 */
[----:B------:R-:W-:Y:S02]  /*5ad0*/  IMAD.MOV.U32 R44, RZ, RZ, R84 ;  /* 0x000000ffff2c7224 */ /* 0x000fe400078e0054 */
[----:B------:R-:W-:-:S02]  /*5ae0*/  IMAD.MOV.U32 R85, RZ, RZ, R16 ;  /* 0x000000ffff557224 */ /* 0x000fc400078e0010 */
[----:B------:R-:W-:Y:S02]  /*5af0*/  IMAD.MOV.U32 R108, RZ, RZ, R106 ;  /* 0x000000ffff6c7224 */ /* 0x000fe400078e006a */
[----:B------:R-:W-:Y:S02]  /*5b00*/  IMAD.MOV.U32 R11, RZ, RZ, R107 ;  /* 0x000000ffff0b7224 */ /* 0x000fe400078e006b */
[----:B------:R-:W-:Y:S02]  /*5b10*/  IMAD.MOV.U32 R113, RZ, RZ, R114 ;  /* 0x000000ffff717224 */ /* 0x000fe400078e0072 */
[----:B------:R-:W-:Y:S02]  /*5b20*/  IMAD.MOV.U32 R21, RZ, RZ, R79 ;  /* 0x000000ffff157224 */ /* 0x000fe400078e004f */
[----:B------:R-:W-:Y:S02]  /*5b30*/  IMAD.MOV.U32 R23, RZ, RZ, R77 ;  /* 0x000000ffff177224 */ /* 0x000fe400078e004d */
        /* <DEDUP_REMOVED lines=48> */
[----:B------:R-:W-:Y:S01]  /*5e40*/  IMAD.MOV.U32 R41, RZ, RZ, R65 ;  /* 0x000000ffff297224 */ /* 0x000fe200078e0041 */
[----:B------:R-:W-:Y:S06]  /*5e50*/  @P0 BRA `(.L_x_1) ;  /* 0xffffffd000ac0947 */ /* 0x000fec000383ffff */
[----:B------:R-:W-:Y:S02]  /*5e60*/  F2FP.BF16.F32.PACK_AB R35, R39, R35 ;  /* 0x000000232723723e */ /* 0x000fe400000010ff */
[----:B------:R-:W-:Y:S02]  /*5e70*/  F2FP.BF16.F32.PACK_AB R34, R38, R34 ;  /* 0x000000222622723e */ /* 0x000fe400000010ff */
[----:B------:R-:W-:Y:S02]  /*5e80*/  F2FP.BF16.F32.PACK_AB R33, R37, R33 ;  /* 0x000000212521723e */ /* 0x000fe400000010ff */
[----:B------:R-:W-:Y:S02]  /*5e90*/  F2FP.BF16.F32.PACK_AB R32, R36, R32 ;  /* 0x000000202420723e */ /* 0x000fe400000010ff */
[----:B------:R-:W-:Y:S02]  /*5ea0*/  F2FP.BF16.F32.PACK_AB R27, R31, R27 ;  /* 0x0000001b1f1b723e */ /* 0x000fe400000010ff */
[----:B------:R-:W-:-:S02]  /*5eb0*/  F2FP.BF16.F32.PACK_AB R26, R30, R26 ;  /* 0x0000001a1e1a723e */ /* 0x000fc400000010ff */
[----:B------:R-:W-:Y:S02]  /*5ec0*/  F2FP.BF16.F32.PACK_AB R25, R29, R25 ;  /* 0x000000191d19723e */ /* 0x000fe400000010ff */
[----:B------:R-:W-:-:S07]  /*5ed0*/  F2FP.BF16.F32.PACK_AB R24, R28, R24 ;  /* 0x000000181c18723e */ /* 0x000fce00000010ff */
.L_x_0:
[----:B------:R-:W-:Y:S01]  /*5ee0*/  BAR.SYNC.DEFER_BLOCKING 0x0 ;  /* 0x0000000000007b1d */ /* 0x000fe20000010000 */
[C---:B------:R-:W-:Y:S01]  /*5ef0*/  IMAD.SHL.U32 R4, R0.reuse, 0x10, RZ ;  /* 0x0000001000047824 */ /* 0x040fe200078e00ff */
[----:B------:R-:W-:Y:S01]  /*5f00*/  USHF.L.U32 UR13, UR13, 0x5, URZ ;  /* 0x000000050d0d7899 */ /* 0x000fe2000800063f */
[C---:B------:R-:W-:Y:S02]  /*5f10*/  IMAD.SHL.U32 R5, R0.reuse, 0x80, RZ ;  /* 0x0000008000057824 */ /* 0x040fe400078e00ff */
[----:B------:R-:W-:Y:S01]  /*5f20*/  IMAD.SHL.U32 R0, R0, 0x8, RZ ;  /* 0x0000000800007824 */ /* 0x000fe200078e00ff */
[----:B------:R-:W-:Y:S02]  /*5f30*/  LOP3.LUT R4, R4, 0x70, RZ, 0xc0, !PT ;  /* 0x0000007004047812 */ /* 0x000fe400078ec0ff */
[----:B------:R-:W0:Y:S01]  /*5f40*/  LDC R28, c[0x0][0x248] ;  /* 0x00009200ff1c7b82 */ /* 0x000e220000000800 */
[----:B------:R-:W1:Y:S01]  /*5f50*/  S2R R6, SR_TID.X ;  /* 0x0000000000067919 */ /* 0x000e620000002100 */
[----:B------:R-:W-:Y:S01]  /*5f60*/  LOP3.LUT R5, R5, 0x400, RZ, 0xc0, !PT ;  /* 0x0000040005057812 */ /* 0x000fe200078ec0ff */
[----:B------:R-:W-:Y:S01]  /*5f70*/  ULOP3.LUT UR13, UR13, 0x60, URZ, 0xc0, !UPT ;  /* 0x000000600d0d7892 */ /* 0x000fe2000f8ec03f */
[----:B------:R-:W-:Y:S01]  /*5f80*/  LOP3.LUT R0, R0, 0x380, RZ, 0xc0, !PT ;  /* 0x0000038000007812 */ /* 0x000fe200078ec0ff */
[----:B------:R-:W-:Y:S01]  /*5f90*/  ULDC.64 UR6, c[0x0][0x228] ;  /* 0x00008a0000067ab9 */ /* 0x000fe20000000a00 */
[----:B------:R-:W-:Y:S01]  /*5fa0*/  IADD3 R5, R5, UR12, R4 ;  /* 0x0000000c05057c10 */ /* 0x000fe2000fffe004 */
[----:B------:R-:W-:Y:S01]  /*5fb0*/  ULDC UR4, c[0x0][0x244] ;  /* 0x0000910000047ab9 */ /* 0x000fe20000000800 */
[C---:B------:R-:W-:Y:S01]  /*5fc0*/  ISETP.GE.AND P0, PT, R2.reuse, UR6, PT ;  /* 0x0000000602007c0c */ /* 0x040fe2000bf06270 */
[----:B------:R-:W-:Y:S01]  /*5fd0*/  IMAD R2, R2, UR4, RZ ;  /* 0x0000000402027c24 */ /* 0x000fe2000f8e02ff */
[----:B------:R-:W-:Y:S01]  /*5fe0*/  LOP3.LUT R232, R232, UR13, R3, 0xfe, !PT ;  /* 0x0000000de8e87c12 */ /* 0x000fe2000f8efe03 */
[----:B------:R-:W-:Y:S01]  /*5ff0*/  IMAD.IADD R8, R0, 0x1, R5 ;  /* 0x0000000100087824 */ /* 0x000fe200078e0205 */
[----:B------:R-:W-:-:S02]  /*6000*/  ULDC.64 UR4, c[0x0][0x220] ;  /* 0x0000880000047ab9 */ /* 0x000fc40000000a00 */
[C---:B------:R-:W-:Y:S02]  /*6010*/  LOP3.LUT R0, R232.reuse, 0x4, RZ, 0xfc, !PT ;  /* 0x00000004e8007812 */ /* 0x040fe400078efcff */
[----:B------:R-:W-:Y:S01]  /*6020*/  LOP3.LUT R3, R232, 0x2, RZ, 0xfc, !PT ;  /* 0x00000002e8037812 */ /* 0x000fe200078efcff */
[----:B------:R-:W-:Y:S01]  /*6030*/  STSM.16.M88.4 [R8], R24 ;  /* 0x0000001808007844 */ /* 0x000fe20000000200 */
[----:B------:R-:W-:Y:S01]  /*6040*/  BAR.SYNC.DEFER_BLOCKING 0x0 ;  /* 0x0000000000007b1d */ /* 0x000fe20000010000 */
[----:B------:R-:W-:Y:S02]  /*6050*/  ISETP.LT.AND P2, PT, R0, UR7, !P0 ;  /* 0x0000000700007c0c */ /* 0x000fe4000c741270 */
[----:B------:R-:W-:Y:S01]  /*6060*/  LEA R20, P1, R2, UR4, 0x1 ;  /* 0x0000000402147c11 */ /* 0x000fe2000f8208ff */
[C---:B0-----:R-:W-:Y:S01]  /*6070*/  IMAD R0, R232.reuse, R28, RZ ;  /* 0x0000001ce8007224 */ /* 0x041fe200078e02ff */
[----:B------:R-:W-:Y:S02]  /*6080*/  ISETP.LT.AND P3, PT, R3, UR7, !P0 ;  /* 0x0000000703007c0c */ /* 0x000fe4000c761270 */
[----:B------:R-:W-:Y:S01]  /*6090*/  LOP3.LUT R3, R232, 0x8, RZ, 0xfc, !PT ;  /* 0x00000008e8037812 */ /* 0x000fe200078efcff */
[----:B------:R-:W-:Y:S01]  /*60a0*/  IMAD R5, R28, 0x2, R0 ;  /* 0x000000021c057824 */ /* 0x000fe200078e0200 */
[----:B------:R-:W-:-:S02]  /*60b0*/  LEA.HI.X.SX32 R22, R2, UR5, 0x1, P1 ;  /* 0x0000000502167c11 */ /* 0x000fc400088f0eff */
[----:B------:R-:W-:Y:S01]  /*60c0*/  ISETP.LT.AND P4, PT, R232, UR7, !P0 ;  /* 0x00000007e8007c0c */ /* 0x000fe2000c781270 */
[----:B------:R-:W-:Y:S01]  /*60d0*/  IMAD R7, R28, 0x2, R5 ;  /* 0x000000021c077824 */ /* 0x000fe200078e0205 */
[----:B-1----:R-:W-:Y:S02]  /*60e0*/  LOP3.LUT R6, R6, 0x7f, RZ, 0xc0, !PT ;  /* 0x0000007f06067812 */ /* 0x002fe400078ec0ff */
[----:B------:R-:W-:Y:S01]  /*60f0*/  LOP3.LUT R4, R232, 0x6, RZ, 0xfc, !PT ;  /* 0x00000006e8047812 */ /* 0x000fe200078efcff */
[----:B------:R-:W-:Y:S01]  /*6100*/  IMAD R10, R28, 0x2, R7 ;  /* 0x000000021c0a7824 */ /* 0x000fe200078e0207 */
[----:B------:R-:W-:Y:S02]  /*6110*/  LEA R11, R6, UR12, 0x4 ;  /* 0x0000000c060b7c11 */ /* 0x000fe4000f8e20ff */
[----:B------:R-:W-:Y:S02]  /*6120*/  LEA R2, P5, R0, R20, 0x1 ;  /* 0x0000001400027211 */ /* 0x000fe400078a08ff */
[----:B------:R-:W-:-:S02]  /*6130*/  ISETP.LT.AND P6, PT, R3, UR7, !P0 ;  /* 0x0000000703007c0c */ /* 0x000fc4000c7c1270 */
[----:B------:R-:W-:Y:S01]  /*6140*/  ISETP.LT.AND P1, PT, R4, UR7, !P0 ;  /* 0x0000000704007c0c */ /* 0x000fe2000c721270 */
[----:B------:R-:W0:Y:S01]  /*6150*/  LDS.128 R12, [R11] ;  /* 0x000000000b0c7984 */ /* 0x000e220000000c00 */
[----:B------:R-:W-:Y:S01]  /*6160*/  LEA.HI.X.SX32 R3, R0, R22, 0x1, P5 ;  /* 0x0000001600037211 */ /* 0x000fe200028f0eff */
[----:B------:R-:W-:Y:S01]  /*6170*/  BAR.SYNC.DEFER_BLOCKING 0x0 ;  /* 0x0000000000007b1d */ /* 0x000fe20000010000 */
[C---:B------:R-:W-:Y:S02]  /*6180*/  LEA R4, P5, R5.reuse, R20, 0x1 ;  /* 0x0000001405047211 */ /* 0x040fe400078a08ff */
[----:B------:R-:W-:Y:S02]  /*6190*/  LOP3.LUT R0, R232, 0xa, RZ, 0xfc, !PT ;  /* 0x0000000ae8007812 */ /* 0x000fe400078efcff */
[----:B------:R-:W-:Y:S02]  /*61a0*/  LEA.HI.X.SX32 R5, R5, R22, 0x1, P5 ;  /* 0x0000001605057211 */ /* 0x000fe400028f0eff */
[----:B------:R-:W-:-:S02]  /*61b0*/  ISETP.LT.AND P5, PT, R0, UR7, !P0 ;  /* 0x0000000700007c0c */ /* 0x000fc4000c7a1270 */
[----:B------:R-:W-:Y:S01]  /*61c0*/  LOP3.LUT R0, R232, 0xc, RZ, 0xfc, !PT ;  /* 0x0000000ce8007812 */ /* 0x000fe200078efcff */
[----:B------:R1:W-:Y:S01]  /*61d0*/  STSM.16.M88.4 [R8], R32 ;  /* 0x0000002008007844 */ /* 0x0003e20000000200 */
[----:B------:R-:W-:Y:S06]  /*61e0*/  BAR.SYNC.DEFER_BLOCKING 0x0 ;  /* 0x0000000000007b1d */ /* 0x000fec0000010000 */
[----:B0-----:R0:W-:Y:S01]  /*61f0*/  @P4 STG.E.U16 desc[UR14][R2.64], R12 ;  /* 0x0000000c02004986 */ /* 0x0011e2000c10150e */
[----:B------:R-:W-:-:S03]  /*6200*/  LEA R6, P4, R7, R20, 0x1 ;  /* 0x0000001407067211 */ /* 0x000fc600078808ff */
[----:B------:R2:W-:Y:S01]  /*6210*/  @P3 STG.E.U16 desc[UR14][R4.64], R13 ;  /* 0x0000000d04003986 */ /* 0x0005e2000c10150e */
[C---:B-1----:R-:W-:Y:S02]  /*6220*/  LEA R8, P3, R10.reuse, R20, 0x1 ;  /* 0x000000140a087211 */ /* 0x042fe400078608ff */
[-C--:B------:R-:W-:Y:S01]  /*6230*/  LEA.HI.X.SX32 R7, R7, R22.reuse, 0x1, P4 ;  /* 0x0000001607077211 */ /* 0x080fe200020f0eff */
[----:B------:R-:W1:Y:S01]  /*6240*/  LDS.128 R16, [R11] ;  /* 0x000000000b107984 */ /* 0x000e620000000c00 */
[----:B------:R-:W-:Y:S01]  /*6250*/  LEA.HI.X.SX32 R9, R10, R22, 0x1, P3 ;  /* 0x000000160a097211 */ /* 0x000fe200018f0eff */
[----:B------:R-:W-:Y:S01]  /*6260*/  IMAD R10, R28, 0x2, R10 ;  /* 0x000000021c0a7824 */ /* 0x000fe200078e020a */
[----:B------:R-:W-:Y:S01]  /*6270*/  ISETP.LT.AND P4, PT, R0, UR7, !P0 ;  /* 0x0000000700007c0c */ /* 0x000fe2000c781270 */
[----:B------:R3:W-:Y:S01]  /*6280*/  @P2 STG.E.U16 desc[UR14][R6.64], R14 ;  /* 0x0000000e06002986 */ /* 0x0007e2000c10150e */
[----:B0-----:R-:W-:Y:S02]  /*6290*/  LOP3.LUT R2, R232, 0xe, RZ, 0xfc, !PT ;  /* 0x0000000ee8027812 */ /* 0x001fe400078efcff */
[----:B------:R-:W-:Y:S01]  /*62a0*/  PRMT R12, R12, 0x7632, R12 ;  /* 0x000076320c0c7816 */ /* 0x000fe2000000000c */
[----:B------:R0:W-:Y:S01]  /*62b0*/  @P1 STG.E.U16 desc[UR14][R8.64], R15 ;  /* 0x0000000f08001986 */ /* 0x0001e2000c10150e */
[----:B------:R-:W-:Y:S01]  /*62c0*/  ISETP.LT.AND P3, PT, R2, UR7, !P0 ;  /* 0x0000000702007c0c */ /* 0x000fe2000c761270 */
[----:B--2---:R-:W-:Y:S01]  /*62d0*/  IMAD R5, R28, 0x2, R10 ;  /* 0x000000021c057824 */ /* 0x004fe200078e020a */
[----:B------:R-:W-:-:S02]  /*62e0*/  LEA R2, P1, R10, R20, 0x1 ;  /* 0x000000140a027211 */ /* 0x000fc400078208ff */
[----:B------:R-:W-:Y:S02]  /*62f0*/  PRMT R13, R13, 0x7632, R13 ;  /* 0x000076320d0d7816 */ /* 0x000fe4000000000d */
[----:B------:R-:W-:Y:S01]  /*6300*/  LEA.HI.X.SX32 R3, R10, R22, 0x1, P1 ;  /* 0x000000160a037211 */ /* 0x000fe200008f0eff */
[----:B---3--:R-:W-:Y:S01]  /*6310*/  IMAD R7, R28, 0x2, R5 ;  /* 0x000000021c077824 */ /* 0x008fe200078e0205 */
[C---:B------:R-:W-:Y:S02]  /*6320*/  LEA R4, P1, R5.reuse, R20, 0x1 ;  /* 0x0000001405047211 */ /* 0x040fe400078208ff */
[----:B------:R-:W-:Y:S01]  /*6330*/  LOP3.LUT R0, R232, 0x10, RZ, 0xfc, !PT ;  /* 0x00000010e8007812 */ /* 0x000fe200078efcff */
[----:B0-----:R-:W-:Y:S01]  /*6340*/  IMAD R9, R28, 0x2, R7 ;  /* 0x000000021c097824 */ /* 0x001fe200078e0207 */
[----:B------:R0:W-:Y:S01]  /*6350*/  @P6 STG.E.U16 desc[UR14][R2.64], R12 ;  /* 0x0000000c02006986 */ /* 0x0001e2000c10150e */
[----:B------:R-:W-:Y:S02]  /*6360*/  LEA.HI.X.SX32 R5, R5, R22, 0x1, P1 ;  /* 0x0000001605057211 */ /* 0x000fe400008f0eff */
[----:B------:R-:W-:-:S02]  /*6370*/  LEA R6, P6, R7, R20, 0x1 ;  /* 0x0000001407067211 */ /* 0x000fc400078c08ff */
[----:B------:R-:W-:Y:S01]  /*6380*/  PRMT R14, R14, 0x7632, R14 ;  /* 0x000076320e0e7816 */ /* 0x000fe2000000000e */
[----:B------:R2:W-:Y:S01]  /*6390*/  @P5 STG.E.U16 desc[UR14][R4.64], R13 ;  /* 0x0000000d04005986 */ /* 0x0005e2000c10150e */
[----:B------:R-:W-:Y:S02]  /*63a0*/  LEA.HI.X.SX32 R7, R7, R22, 0x1, P6 ;  /* 0x0000001607077211 */ /* 0x000fe400030f0eff */
[----:B------:R-:W-:Y:S02]  /*63b0*/  ISETP.LT.AND P2, PT, R0, UR7, !P0 ;  /* 0x0000000700007c0c */ /* 0x000fe4000c741270 */
[C---:B------:R-:W-:Y:S01]  /*63c0*/  LEA R8, P6, R9.reuse, R20, 0x1 ;  /* 0x0000001409087211 */ /* 0x040fe200078c08ff */
[----:B0-----:R-:W-:Y:S01]  /*63d0*/  IMAD R3, R28, 0x2, R9 ;  /* 0x000000021c037824 */ /* 0x001fe200078e0209 */
[----:B------:R-:W-:Y:S01]  /*63e0*/  LOP3.LUT R0, R232, 0x12, RZ, 0xfc, !PT ;  /* 0x00000012e8007812 */ /* 0x000fe200078efcff */
[----:B------:R0:W-:Y:S01]  /*63f0*/  @P4 STG.E.U16 desc[UR14][R6.64], R14 ;  /* 0x0000000e06004986 */ /* 0x0001e2000c10150e */
[----:B------:R-:W-:-:S02]  /*6400*/  LEA.HI.X.SX32 R9, R9, R22, 0x1, P6 ;  /* 0x0000001609097211 */ /* 0x000fc400030f0eff */
[----:B------:R-:W-:Y:S01]  /*6410*/  ISETP.LT.AND P1, PT, R0, UR7, !P0 ;  /* 0x0000000700007c0c */ /* 0x000fe2000c721270 */
[----:B--2---:R-:W-:Y:S01]  /*6420*/  IMAD R5, R28, 0x2, R3 ;  /* 0x000000021c057824 */ /* 0x004fe200078e0203 */
[C---:B------:R-:W-:Y:S02]  /*6430*/  LEA R2, P6, R3.reuse, R20, 0x1 ;  /* 0x0000001403027211 */ /* 0x040fe400078c08ff */
[----:B------:R-:W-:Y:S02]  /*6440*/  LOP3.LUT R0, R232, 0x14, RZ, 0xfc, !PT ;  /* 0x00000014e8007812 */ /* 0x000fe400078efcff */
[----:B------:R-:W-:Y:S02]  /*6450*/  LEA.HI.X.SX32 R3, R3, R22, 0x1, P6 ;  /* 0x0000001603037211 */ /* 0x000fe400030f0eff */
[----:B------:R-:W-:Y:S01]  /*6460*/  ISETP.LT.AND P5, PT, R0, UR7, !P0 ;  /* 0x0000000700007c0c */ /* 0x000fe2000c7a1270 */
[----:B0-----:R-:W-:Y:S01]  /*6470*/  IMAD R7, R28, 0x2, R5 ;  /* 0x000000021c077824 */ /* 0x001fe200078e0205 */
[----:B------:R-:W-:-:S02]  /*6480*/  LEA R4, P6, R5, R20, 0x1 ;  /* 0x0000001405047211 */ /* 0x000fc400078c08ff */
[----:B------:R-:W-:Y:S01]  /*6490*/  LOP3.LUT R0, R232, 0x16, RZ, 0xfc, !PT ;  /* 0x00000016e8007812 */ /* 0x000fe200078efcff */
[C---:B------:R-:W-:Y:S01]  /*64a0*/  IMAD R11, R28.reuse, 0x2, R7 ;  /* 0x000000021c0b7824 */ /* 0x040fe200078e0207 */
[----:B------:R-:W-:Y:S02]  /*64b0*/  PRMT R15, R15, 0x7632, R15 ;  /* 0x000076320f0f7816 */ /* 0x000fe4000000000f */
[----:B------:R-:W-:Y:S01]  /*64c0*/  LEA.HI.X.SX32 R5, R5, R22, 0x1, P6 ;  /* 0x0000001605057211 */ /* 0x000fe200030f0eff */
[----:B------:R-:W-:Y:S01]  /*64d0*/  IMAD R12, R28, 0x2, R11 ;  /* 0x000000021c0c7824 */ /* 0x000fe200078e020b */
[----:B------:R-:W-:Y:S01]  /*64e0*/  ISETP.LT.AND P4, PT, R0, UR7, !P0 ;  /* 0x0000000700007c0c */ /* 0x000fe2000c781270 */
[----:B------:R0:W-:Y:S01]  /*64f0*/  @P3 STG.E.U16 desc[UR14][R8.64], R15 ;  /* 0x0000000f08003986 */ /* 0x0001e2000c10150e */
[----:B------:R-:W-:Y:S01]  /*6500*/  LOP3.LUT R0, R232, 0x18, RZ, 0xfc, !PT ;  /* 0x00000018e8007812 */ /* 0x000fe200078efcff */
[----:B------:R-:W-:Y:S01]  /*6510*/  IMAD R13, R28, 0x2, R12 ;  /* 0x000000021c0d7824 */ /* 0x000fe200078e020c */
[C---:B------:R-:W-:Y:S01]  /*6520*/  LEA R6, P6, R7.reuse, R20, 0x1 ;  /* 0x0000001407067211 */ /* 0x040fe200078c08ff */
[----:B-1----:R-:W-:Y:S01]  /*6530*/  @P2 STG.E.U16 desc[UR14][R2.64], R16 ;  /* 0x0000001002002986 */ /* 0x002fe2000c10150e */
[----:B------:R-:W-:Y:S01]  /*6540*/  ISETP.LT.AND P3, PT, R0, UR7, !P0 ;  /* 0x0000000700007c0c */ /* 0x000fe2000c761270 */
[----:B------:R-:W-:Y:S01]  /*6550*/  IMAD R14, R28, 0x2, R13 ;  /* 0x000000021c0e7824 */ /* 0x000fe200078e020d */
[----:B------:R-:W-:Y:S01]  /*6560*/  LOP3.LUT R0, R232, 0x1a, RZ, 0xfc, !PT ;  /* 0x0000001ae8007812 */ /* 0x000fe200078efcff */
[----:B------:R1:W-:Y:S01]  /*6570*/  @P1 STG.E.U16 desc[UR14][R4.64], R17 ;  /* 0x0000001104001986 */ /* 0x0003e2000c10150e */
[----:B------:R-:W-:-:S02]  /*6580*/  LEA.HI.X.SX32 R7, R7, R22, 0x1, P6 ;  /* 0x0000001607077211 */ /* 0x000fc400030f0eff */
[----:B------:R-:W-:Y:S01]  /*6590*/  ISETP.LT.AND P2, PT, R0, UR7, !P0 ;  /* 0x0000000700007c0c */ /* 0x000fe2000c741270 */
[----:B0-----:R-:W-:Y:S01]  /*65a0*/  IMAD R15, R28, 0x2, R14 ;  /* 0x000000021c0f7824 */ /* 0x001fe200078e020e */
[C---:B------:R-:W-:Y:S01]  /*65b0*/  LEA R8, P1, R11.reuse, R20, 0x1 ;  /* 0x000000140b087211 */ /* 0x040fe200078208ff */
[----:B------:R0:W-:Y:S01]  /*65c0*/  @P5 STG.E.U16 desc[UR14][R6.64], R18 ;  /* 0x0000001206005986 */ /* 0x0001e2000c10150e */
[C---:B------:R-:W-:Y:S02]  /*65d0*/  LOP3.LUT R0, R232.reuse, 0x1c, RZ, 0xfc, !PT ;  /* 0x0000001ce8007812 */ /* 0x040fe400078efcff */
[----:B------:R-:W-:Y:S02]  /*65e0*/  LEA.HI.X.SX32 R9, R11, R22, 0x1, P1 ;  /* 0x000000160b097211 */ /* 0x000fe400008f0eff */
[----:B------:R-:W-:Y:S02]  /*65f0*/  LOP3.LUT R232, R232, 0x1e, RZ, 0xfc, !PT ;  /* 0x0000001ee8e87812 */ /* 0x000fe400078efcff */
[-C--:B-1----:R-:W-:Y:S01]  /*6600*/  LEA R4, P1, R14, R20.reuse, 0x1 ;  /* 0x000000140e047211 */ /* 0x082fe200078208ff */
[----:B------:R0:W-:Y:S01]  /*6610*/  @P4 STG.E.U16 desc[UR14][R8.64], R19 ;  /* 0x0000001308004986 */ /* 0x0001e2000c10150e */
[----:B------:R-:W-:-:S02]  /*6620*/  LEA R10, P6, R12, R20, 0x1 ;  /* 0x000000140c0a7211 */ /* 0x000fc400078c08ff */
[-C--:B------:R-:W-:Y:S02]  /*6630*/  LEA.HI.X.SX32 R5, R14, R22.reuse, 0x1, P1 ;  /* 0x000000160e057211 */ /* 0x080fe400008f0eff */
[----:B------:R-:W-:Y:S02]  /*6640*/  ISETP.LT.AND P1, PT, R0, UR7, !P0 ;  /* 0x0000000700007c0c */ /* 0x000fe4000c721270 */
[----:B------:R-:W-:Y:S02]  /*6650*/  ISETP.LT.AND P0, PT, R232, UR7, !P0 ;  /* 0x00000007e8007c0c */ /* 0x000fe4000c701270 */
[----:B------:R-:W-:Y:S02]  /*6660*/  LEA.HI.X.SX32 R11, R12, R22, 0x1, P6 ;  /* 0x000000160c0b7211 */ /* 0x000fe400030f0eff */
[----:B------:R-:W-:Y:S02]  /*6670*/  LEA R2, P6, R13, R20, 0x1 ;  /* 0x000000140d027211 */ /* 0x000fe400078c08ff */
[----:B------:R-:W-:-:S02]  /*6680*/  PRMT R16, R16, 0x7632, R16 ;  /* 0x0000763210107816 */ /* 0x000fc40000000010 */
[----:B------:R-:W-:Y:S02]  /*6690*/  LEA.HI.X.SX32 R3, R13, R22, 0x1, P6 ;  /* 0x000000160d037211 */ /* 0x000fe400030f0eff */
[----:B------:R-:W-:Y:S01]  /*66a0*/  PRMT R17, R17, 0x7632, R17 ;  /* 0x0000763211117816 */ /* 0x000fe20000000011 */
[----:B------:R0:W-:Y:S01]  /*66b0*/  @P3 STG.E.U16 desc[UR14][R10.64], R16 ;  /* 0x000000100a003986 */ /* 0x0001e2000c10150e */
[----:B------:R-:W-:Y:S02]  /*66c0*/  PRMT R0, R18, 0x7632, R0 ;  /* 0x0000763212007816 */ /* 0x000fe40000000000 */
[C---:B------:R-:W-:Y:S01]  /*66d0*/  LEA R12, P6, R15.reuse, R20, 0x1 ;  /* 0x000000140f0c7211 */ /* 0x040fe200078c08ff */
[----:B------:R0:W-:Y:S03]  /*66e0*/  @P2 STG.E.U16 desc[UR14][R2.64], R17 ;  /* 0x0000001102002986 */ /* 0x0001e6000c10150e */
[----:B------:R-:W-:Y:S01]  /*66f0*/  LEA.HI.X.SX32 R13, R15, R22, 0x1, P6 ;  /* 0x000000160f0d7211 */ /* 0x000fe200030f0eff */
[----:B------:R0:W-:Y:S01]  /*6700*/  @P1 STG.E.U16 desc[UR14][R4.64], R0 ;  /* 0x0000000004001986 */ /* 0x0001e2000c10150e */
[----:B------:R-:W-:Y:S07]  /*6710*/  @!P0 EXIT ;  /* 0x000000000000894d */ /* 0x000fee0003800000 */
[----:B0-----:R-:W-:-:S05]  /*6720*/  PRMT R6, R19, 0x7632, R6 ;  /* 0x0000763213067816 */ /* 0x001fca0000000006 */
[----:B------:R-:W-:Y:S01]  /*6730*/  STG.E.U16 desc[UR14][R12.64], R6 ;  /* 0x000000060c007986 */ /* 0x000fe2000c10150e */
[----:B------:R-:W-:Y:S05]  /*6740*/  EXIT ;  /* 0x000000000000794d */ /* 0x000fea0003800000 */
.L_x_2:
[----:B------:R-:W-:-:S00]  /*6750*/  BRA `(.L_x_2) ;  /* 0xfffffffc00fc7947 */ /* 0x000fc0000383ffff */
[----:B------:R-:W-:-:S00]  /*6760*/  NOP ;  /* 0x0000000000007918 */ /* 0x000fc00000000000 */
        /* <DEDUP_REMOVED lines=9> */
.L_x_3:


//--------------------- .nv.shared.matmul_kernel  --------------------------
	.section	.nv.shared.matmul_kernel,"aw",@nobits
	.sectionflags	@""
	.align	16
	.zero		1024


//--------------------- .nv.shared.reserved.0     --------------------------
	.section	.nv.shared.reserved.0,"aw",@nobits
	.weak		__nv_reservedSMEM_offset_0_alias
	.size		__nv_reservedSMEM_offset_0_alias, 0, 0
	.other		__nv_reservedSMEM_offset_0_alias,@"STO_CUDA_RESERVED_SHARED STV_DEFAULT"
__nv_reservedSMEM_offset_0_alias:
	.zero		0


//--------------------- .nv.constant0.matmul_kernel --------------------------
	.section	.nv.constant0.matmul_kernel,"a",@progbits
	.sectionflags	@""
	.align	4
.nv.constant0.matmul_kernel:
	.zero		608


//--------------------- SYMBOLS --------------------------

	.type		.nv.reservedSmem.offset0,@object
	.size		.nv.reservedSmem.offset0,0x4
